//
// Generated by NVIDIA NVVM Compiler
//
// Compiler Build ID: CL-36424714
// Cuda compilation tools, release 13.0, V13.0.88
// Based on NVVM 20.0.0
//

.version 9.0
.target sm_100
.address_size 64

	// .globl	_Z13ConvMatKernelPhS_jjiPf

.visible .entry _Z13ConvMatKernelPhS_jjiPf(
	.param .u64 .ptr .align 1 _Z13ConvMatKernelPhS_jjiPf_param_0,
	.param .u64 .ptr .align 1 _Z13ConvMatKernelPhS_jjiPf_param_1,
	.param .u32 _Z13ConvMatKernelPhS_jjiPf_param_2,
	.param .u32 _Z13ConvMatKernelPhS_jjiPf_param_3,
	.param .u32 _Z13ConvMatKernelPhS_jjiPf_param_4,
	.param .u64 .ptr .align 1 _Z13ConvMatKernelPhS_jjiPf_param_5
)
{
	.reg .pred 	%p<15>;
	.reg .b16 	%rs<4>;
	.reg .b32 	%r<42>;
	.reg .b32 	%f<33>;
	.reg .b64 	%rd<21>;

	ld.param.u64 	%rd3, [_Z13ConvMatKernelPhS_jjiPf_param_0];
	ld.param.u64 	%rd4, [_Z13ConvMatKernelPhS_jjiPf_param_1];
	ld.param.u32 	%r14, [_Z13ConvMatKernelPhS_jjiPf_param_2];
	ld.param.u32 	%r15, [_Z13ConvMatKernelPhS_jjiPf_param_3];
	ld.param.u64 	%rd5, [_Z13ConvMatKernelPhS_jjiPf_param_5];
	mov.u32 	%r16, %ctaid.y;
	mov.u32 	%r17, %ntid.y;
	mov.u32 	%r18, %tid.y;
	mad.lo.s32 	%r1, %r16, %r17, %r18;
	mov.u32 	%r19, %ctaid.x;
	mov.u32 	%r20, %ntid.x;
	mov.u32 	%r21, %tid.x;
	mad.lo.s32 	%r2, %r19, %r20, %r21;
	mad.lo.s32 	%r3, %r14, %r1, %r2;
	mul.lo.s32 	%r22, %r15, %r14;
	setp.ge.u32 	%p1, %r3, %r22;
	@%p1 bra 	$L__BB0_9;
	cvta.to.global.u64 	%rd1, %rd3;
	add.s32 	%r4, %r15, -1;
	add.s32 	%r5, %r14, -1;
	cvta.to.global.u64 	%rd2, %rd5;
	mov.f32 	%f29, 0f00000000;
	mov.b32 	%r39, -1;
	mov.f32 	%f28, %f29;
	mov.f32 	%f27, %f29;
$L__BB0_2:
	setp.eq.s32 	%p2, %r1, 0;
	setp.eq.s32 	%p3, %r39, -1;
	and.pred  	%p4, %p2, %p3;
	mov.b32 	%r40, 0;
	@%p4 bra 	$L__BB0_4;
	setp.eq.s32 	%p5, %r1, %r4;
	setp.eq.s32 	%p6, %r39, 1;
	and.pred  	%p7, %p5, %p6;
	mov.u32 	%r40, %r39;
	@%p7 bra 	$L__BB0_8;
$L__BB0_4:
	add.s32 	%r26, %r40, %r1;
	mad.lo.s32 	%r8, %r26, %r14, %r2;
	mad.lo.s32 	%r9, %r40, 3, 4;
	mov.b32 	%r41, -1;
$L__BB0_5:
	setp.eq.s32 	%p8, %r2, %r5;
	setp.eq.s32 	%p9, %r2, 0;
	setp.eq.s32 	%p10, %r41, -1;
	selp.b32 	%r27, 0, %r41, %p10;
	selp.b32 	%r11, %r27, %r41, %p9;
	setp.eq.s32 	%p11, %r11, 1;
	and.pred  	%p12, %p8, %p11;
	@%p12 bra 	$L__BB0_7;
	add.s32 	%r28, %r8, %r11;
	mul.lo.s32 	%r29, %r28, 3;
	cvt.u64.u32 	%rd6, %r29;
	add.s64 	%rd7, %rd1, %rd6;
	ld.global.u8 	%rs1, [%rd7];
	cvt.rn.f32.u16 	%f17, %rs1;
	add.s32 	%r30, %r9, %r11;
	mul.wide.u32 	%rd8, %r30, 4;
	add.s64 	%rd9, %rd2, %rd8;
	ld.global.f32 	%f18, [%rd9];
	fma.rn.f32 	%f27, %f18, %f17, %f27;
	add.s32 	%r31, %r29, 1;
	cvt.u64.u32 	%rd10, %r31;
	add.s64 	%rd11, %rd1, %rd10;
	ld.global.u8 	%rs2, [%rd11];
	cvt.rn.f32.u16 	%f19, %rs2;
	fma.rn.f32 	%f28, %f18, %f19, %f28;
	add.s32 	%r32, %r29, 2;
	cvt.u64.u32 	%rd12, %r32;
	add.s64 	%rd13, %rd1, %rd12;
	ld.global.u8 	%rs3, [%rd13];
	cvt.rn.f32.u16 	%f20, %rs3;
	fma.rn.f32 	%f29, %f18, %f20, %f29;
	add.s32 	%r41, %r11, 1;
	setp.lt.s32 	%p13, %r11, 1;
	@%p13 bra 	$L__BB0_5;
$L__BB0_7:
	add.s32 	%r39, %r40, 1;
	setp.lt.s32 	%p14, %r40, 1;
	@%p14 bra 	$L__BB0_2;
$L__BB0_8:
	cvta.to.global.u64 	%rd14, %rd4;
	cvt.rzi.u32.f32 	%r33, %f27;
	mul.lo.s32 	%r34, %r3, 3;
	cvt.u64.u32 	%rd15, %r34;
	add.s64 	%rd16, %rd14, %rd15;
	st.global.u8 	[%rd16], %r33;
	cvt.rzi.u32.f32 	%r35, %f28;
	add.s32 	%r36, %r34, 1;
	cvt.u64.u32 	%rd17, %r36;
	add.s64 	%rd18, %rd14, %rd17;
	st.global.u8 	[%rd18], %r35;
	cvt.rzi.u32.f32 	%r37, %f29;
	add.s32 	%r38, %r34, 2;
	cvt.u64.u32 	%rd19, %r38;
	add.s64 	%rd20, %rd14, %rd19;
	st.global.u8 	[%rd20], %r37;
$L__BB0_9:
	ret;

}
	// .globl	_Z10blurKernelPhS_jj
.visible .entry _Z10blurKernelPhS_jj(
	.param .u64 .ptr .align 1 _Z10blurKernelPhS_jj_param_0,
	.param .u64 .ptr .align 1 _Z10blurKernelPhS_jj_param_1,
	.param .u32 _Z10blurKernelPhS_jj_param_2,
	.param .u32 _Z10blurKernelPhS_jj_param_3
)
{
	.reg .pred 	%p<13>;
	.reg .b32 	%r<343>;
	.reg .b64 	%rd<102>;

	ld.param.u64 	%rd3, [_Z10blurKernelPhS_jj_param_1];
	ld.param.u32 	%r129, [_Z10blurKernelPhS_jj_param_2];
	ld.param.u32 	%r130, [_Z10blurKernelPhS_jj_param_3];
	cvta.to.global.u64 	%rd1, %rd3;
	mov.u32 	%r131, %ctaid.y;
	mov.u32 	%r132, %ntid.y;
	mul.lo.s32 	%r1, %r131, %r132;
	mov.u32 	%r2, %tid.y;
	add.s32 	%r3, %r1, %r2;
	mov.u32 	%r133, %ctaid.x;
	mov.u32 	%r134, %ntid.x;
	mov.u32 	%r135, %tid.x;
	mad.lo.s32 	%r290, %r133, %r134, %r135;
	mul.lo.s32 	%r5, %r129, %r3;
	add.s32 	%r6, %r5, %r290;
	mul.lo.s32 	%r136, %r130, %r129;
	setp.ge.u32 	%p1, %r6, %r136;
	@%p1 bra 	$L__BB1_16;
	add.s32 	%r138, %r3, 10;
	min.u32 	%r139, %r130, %r138;
	add.s32 	%r7, %r290, 9;
	add.s32 	%r140, %r3, 1;
	max.u32 	%r141, %r139, %r140;
	sub.s32 	%r142, %r141, %r3;
	and.b32  	%r8, %r142, 7;
	and.b32  	%r9, %r142, 3;
	sub.s32 	%r143, %r1, %r141;
	add.s32 	%r10, %r143, %r2;
	and.b32  	%r11, %r142, 1;
	mul.lo.s32 	%r144, %r3, 3;
	add.s32 	%r145, %r144, 6;
	mul.lo.s32 	%r12, %r129, %r145;
	add.s32 	%r146, %r144, 9;
	mul.lo.s32 	%r13, %r129, %r146;
	add.s32 	%r147, %r144, 12;
	mul.lo.s32 	%r14, %r129, %r147;
	add.s32 	%r148, %r144, 15;
	mul.lo.s32 	%r15, %r129, %r148;
	add.s32 	%r149, %r144, 18;
	mul.lo.s32 	%r16, %r129, %r149;
	add.s32 	%r150, %r144, 21;
	mul.lo.s32 	%r17, %r129, %r150;
	mul.lo.s32 	%r19, %r129, 3;
	mad.lo.s32 	%r18, %r19, %r3, %r19;
	and.b32  	%r151, %r142, -8;
	neg.s32 	%r20, %r151;
	mov.b32 	%r342, 0;
	mov.u32 	%r341, %r342;
	mov.u32 	%r340, %r342;
	mov.u32 	%r339, %r342;
$L__BB1_2:
	mov.u32 	%r25, %r290;
	setp.ge.u32 	%p2, %r3, %r130;
	@%p2 bra 	$L__BB1_14;
	setp.gt.u32 	%p3, %r10, -8;
	mov.u32 	%r320, %r3;
	@%p3 bra 	$L__BB1_6;
	mul.lo.s32 	%r153, %r25, 3;
	add.s32 	%r306, %r12, %r153;
	add.s32 	%r305, %r13, %r153;
	add.s32 	%r304, %r14, %r153;
	add.s32 	%r303, %r15, %r153;
	add.s32 	%r302, %r16, %r153;
	add.s32 	%r301, %r17, %r153;
	add.s32 	%r300, %r18, %r153;
	add.s32 	%r154, %r5, %r25;
	mul.lo.s32 	%r155, %r154, 3;
	add.s32 	%r299, %r155, 1;
	add.s32 	%r298, %r19, %r155;
	mad.lo.s32 	%r297, %r129, 6, %r155;
	mad.lo.s32 	%r296, %r129, 9, %r155;
	mad.lo.s32 	%r295, %r129, 12, %r155;
	mad.lo.s32 	%r294, %r129, 15, %r155;
	mad.lo.s32 	%r293, %r129, 18, %r155;
	mad.lo.s32 	%r292, %r129, 21, %r155;
	mov.u32 	%r291, %r20;
	mov.u32 	%r320, %r3;
$L__BB1_5:
	.pragma "nounroll";
	add.s32 	%r156, %r299, -1;
	cvt.u64.u32 	%rd4, %r156;
	add.s64 	%rd5, %rd1, %rd4;
	ld.global.u8 	%r157, [%rd5];
	add.s32 	%r158, %r341, %r157;
	add.s32 	%r159, %r299, 1;
	cvt.u64.u32 	%rd6, %r299;
	add.s64 	%rd7, %rd1, %rd6;
	ld.global.u8 	%r160, [%rd7];
	add.s32 	%r161, %r342, %r160;
	cvt.u64.u32 	%rd8, %r159;
	add.s64 	%rd9, %rd1, %rd8;
	ld.global.u8 	%r162, [%rd9];
	add.s32 	%r163, %r340, %r162;
	cvt.u64.u32 	%rd10, %r300;
	add.s64 	%rd11, %rd1, %rd10;
	ld.global.u8 	%r164, [%rd11];
	add.s32 	%r165, %r158, %r164;
	add.s32 	%r166, %r298, 1;
	cvt.u64.u32 	%rd12, %r166;
	add.s64 	%rd13, %rd1, %rd12;
	ld.global.u8 	%r167, [%rd13];
	add.s32 	%r168, %r161, %r167;
	add.s32 	%r169, %r298, 2;
	cvt.u64.u32 	%rd14, %r169;
	add.s64 	%rd15, %rd1, %rd14;
	ld.global.u8 	%r170, [%rd15];
	add.s32 	%r171, %r163, %r170;
	cvt.u64.u32 	%rd16, %r306;
	add.s64 	%rd17, %rd1, %rd16;
	ld.global.u8 	%r172, [%rd17];
	add.s32 	%r173, %r165, %r172;
	add.s32 	%r174, %r297, 1;
	cvt.u64.u32 	%rd18, %r174;
	add.s64 	%rd19, %rd1, %rd18;
	ld.global.u8 	%r175, [%rd19];
	add.s32 	%r176, %r168, %r175;
	add.s32 	%r177, %r297, 2;
	cvt.u64.u32 	%rd20, %r177;
	add.s64 	%rd21, %rd1, %rd20;
	ld.global.u8 	%r178, [%rd21];
	add.s32 	%r179, %r171, %r178;
	cvt.u64.u32 	%rd22, %r305;
	add.s64 	%rd23, %rd1, %rd22;
	ld.global.u8 	%r180, [%rd23];
	add.s32 	%r181, %r173, %r180;
	add.s32 	%r182, %r296, 1;
	cvt.u64.u32 	%rd24, %r182;
	add.s64 	%rd25, %rd1, %rd24;
	ld.global.u8 	%r183, [%rd25];
	add.s32 	%r184, %r176, %r183;
	add.s32 	%r185, %r296, 2;
	cvt.u64.u32 	%rd26, %r185;
	add.s64 	%rd27, %rd1, %rd26;
	ld.global.u8 	%r186, [%rd27];
	add.s32 	%r187, %r179, %r186;
	cvt.u64.u32 	%rd28, %r304;
	add.s64 	%rd29, %rd1, %rd28;
	ld.global.u8 	%r188, [%rd29];
	add.s32 	%r189, %r181, %r188;
	add.s32 	%r190, %r295, 1;
	cvt.u64.u32 	%rd30, %r190;
	add.s64 	%rd31, %rd1, %rd30;
	ld.global.u8 	%r191, [%rd31];
	add.s32 	%r192, %r184, %r191;
	add.s32 	%r193, %r295, 2;
	cvt.u64.u32 	%rd32, %r193;
	add.s64 	%rd33, %rd1, %rd32;
	ld.global.u8 	%r194, [%rd33];
	add.s32 	%r195, %r187, %r194;
	cvt.u64.u32 	%rd34, %r303;
	add.s64 	%rd35, %rd1, %rd34;
	ld.global.u8 	%r196, [%rd35];
	add.s32 	%r197, %r189, %r196;
	add.s32 	%r198, %r294, 1;
	cvt.u64.u32 	%rd36, %r198;
	add.s64 	%rd37, %rd1, %rd36;
	ld.global.u8 	%r199, [%rd37];
	add.s32 	%r200, %r192, %r199;
	add.s32 	%r201, %r294, 2;
	cvt.u64.u32 	%rd38, %r201;
	add.s64 	%rd39, %rd1, %rd38;
	ld.global.u8 	%r202, [%rd39];
	add.s32 	%r203, %r195, %r202;
	cvt.u64.u32 	%rd40, %r302;
	add.s64 	%rd41, %rd1, %rd40;
	ld.global.u8 	%r204, [%rd41];
	add.s32 	%r205, %r197, %r204;
	add.s32 	%r206, %r293, 1;
	cvt.u64.u32 	%rd42, %r206;
	add.s64 	%rd43, %rd1, %rd42;
	ld.global.u8 	%r207, [%rd43];
	add.s32 	%r208, %r200, %r207;
	add.s32 	%r209, %r293, 2;
	cvt.u64.u32 	%rd44, %r209;
	add.s64 	%rd45, %rd1, %rd44;
	ld.global.u8 	%r210, [%rd45];
	add.s32 	%r211, %r203, %r210;
	cvt.u64.u32 	%rd46, %r301;
	add.s64 	%rd47, %rd1, %rd46;
	ld.global.u8 	%r212, [%rd47];
	add.s32 	%r341, %r205, %r212;
	add.s32 	%r213, %r292, 1;
	cvt.u64.u32 	%rd48, %r213;
	add.s64 	%rd49, %rd1, %rd48;
	ld.global.u8 	%r214, [%rd49];
	add.s32 	%r342, %r208, %r214;
	add.s32 	%r215, %r292, 2;
	cvt.u64.u32 	%rd50, %r215;
	add.s64 	%rd51, %rd1, %rd50;
	ld.global.u8 	%r216, [%rd51];
	add.s32 	%r340, %r211, %r216;
	add.s32 	%r339, %r339, 8;
	add.s32 	%r320, %r320, 8;
	mul.lo.s32 	%r217, %r129, 24;
	add.s32 	%r306, %r306, %r217;
	add.s32 	%r305, %r305, %r217;
	add.s32 	%r304, %r304, %r217;
	add.s32 	%r303, %r303, %r217;
	add.s32 	%r302, %r302, %r217;
	add.s32 	%r301, %r301, %r217;
	add.s32 	%r300, %r300, %r217;
	add.s32 	%r299, %r299, %r217;
	add.s32 	%r298, %r298, %r217;
	add.s32 	%r297, %r297, %r217;
	add.s32 	%r296, %r296, %r217;
	add.s32 	%r295, %r295, %r217;
	add.s32 	%r294, %r294, %r217;
	add.s32 	%r293, %r293, %r217;
	add.s32 	%r292, %r292, %r217;
	add.s32 	%r291, %r291, 8;
	setp.ne.s32 	%p4, %r291, 0;
	@%p4 bra 	$L__BB1_5;
$L__BB1_6:
	setp.eq.s32 	%p5, %r8, 0;
	@%p5 bra 	$L__BB1_14;
	add.s32 	%r219, %r8, -1;
	setp.lt.u32 	%p6, %r219, 3;
	@%p6 bra 	$L__BB1_9;
	mad.lo.s32 	%r220, %r320, %r129, %r25;
	mul.lo.s32 	%r221, %r220, 3;
	cvt.u64.u32 	%rd52, %r221;
	add.s64 	%rd53, %rd1, %rd52;
	ld.global.u8 	%r222, [%rd53];
	add.s32 	%r223, %r341, %r222;
	add.s32 	%r224, %r221, 1;
	cvt.u64.u32 	%rd54, %r224;
	add.s64 	%rd55, %rd1, %rd54;
	ld.global.u8 	%r225, [%rd55];
	add.s32 	%r226, %r342, %r225;
	add.s32 	%r227, %r221, 2;
	cvt.u64.u32 	%rd56, %r227;
	add.s64 	%rd57, %rd1, %rd56;
	ld.global.u8 	%r228, [%rd57];
	add.s32 	%r229, %r340, %r228;
	add.s32 	%r230, %r220, %r129;
	mul.lo.s32 	%r231, %r230, 3;
	cvt.u64.u32 	%rd58, %r231;
	add.s64 	%rd59, %rd1, %rd58;
	ld.global.u8 	%r232, [%rd59];
	add.s32 	%r233, %r223, %r232;
	add.s32 	%r234, %r224, %r19;
	cvt.u64.u32 	%rd60, %r234;
	add.s64 	%rd61, %rd1, %rd60;
	ld.global.u8 	%r235, [%rd61];
	add.s32 	%r236, %r226, %r235;
	add.s32 	%r237, %r234, 1;
	cvt.u64.u32 	%rd62, %r237;
	add.s64 	%rd63, %rd1, %rd62;
	ld.global.u8 	%r238, [%rd63];
	add.s32 	%r239, %r229, %r238;
	add.s32 	%r240, %r231, %r19;
	cvt.u64.u32 	%rd64, %r240;
	add.s64 	%rd65, %rd1, %rd64;
	ld.global.u8 	%r241, [%rd65];
	add.s32 	%r242, %r233, %r241;
	add.s32 	%r243, %r234, %r19;
	cvt.u64.u32 	%rd66, %r243;
	add.s64 	%rd67, %rd1, %rd66;
	ld.global.u8 	%r244, [%rd67];
	add.s32 	%r245, %r236, %r244;
	add.s32 	%r246, %r243, 1;
	cvt.u64.u32 	%rd68, %r246;
	add.s64 	%rd69, %rd1, %rd68;
	ld.global.u8 	%r247, [%rd69];
	add.s32 	%r248, %r239, %r247;
	add.s32 	%r249, %r240, %r19;
	cvt.u64.u32 	%rd70, %r249;
	add.s64 	%rd71, %rd1, %rd70;
	ld.global.u8 	%r250, [%rd71];
	add.s32 	%r341, %r242, %r250;
	add.s32 	%r251, %r243, %r19;
	cvt.u64.u32 	%rd72, %r251;
	add.s64 	%rd73, %rd1, %rd72;
	ld.global.u8 	%r252, [%rd73];
	add.s32 	%r342, %r245, %r252;
	add.s32 	%r253, %r251, 1;
	cvt.u64.u32 	%rd74, %r253;
	add.s64 	%rd75, %rd1, %rd74;
	ld.global.u8 	%r254, [%rd75];
	add.s32 	%r340, %r248, %r254;
	add.s32 	%r320, %r320, 4;
	add.s32 	%r339, %r339, 4;
$L__BB1_9:
	setp.eq.s32 	%p7, %r9, 0;
	@%p7 bra 	$L__BB1_14;
	setp.eq.s32 	%p8, %r9, 1;
	@%p8 bra 	$L__BB1_12;
	mad.lo.s32 	%r256, %r320, %r129, %r25;
	mul.lo.s32 	%r257, %r256, 3;
	cvt.u64.u32 	%rd76, %r257;
	add.s64 	%rd77, %rd1, %rd76;
	ld.global.u8 	%r258, [%rd77];
	add.s32 	%r259, %r341, %r258;
	add.s32 	%r260, %r257, 1;
	cvt.u64.u32 	%rd78, %r260;
	add.s64 	%rd79, %rd1, %rd78;
	ld.global.u8 	%r261, [%rd79];
	add.s32 	%r262, %r342, %r261;
	add.s32 	%r263, %r257, 2;
	cvt.u64.u32 	%rd80, %r263;
	add.s64 	%rd81, %rd1, %rd80;
	ld.global.u8 	%r264, [%rd81];
	add.s32 	%r265, %r340, %r264;
	add.s32 	%r266, %r256, %r129;
	mul.lo.s32 	%r267, %r266, 3;
	cvt.u64.u32 	%rd82, %r267;
	add.s64 	%rd83, %rd1, %rd82;
	ld.global.u8 	%r268, [%rd83];
	add.s32 	%r341, %r259, %r268;
	add.s32 	%r269, %r260, %r19;
	cvt.u64.u32 	%rd84, %r269;
	add.s64 	%rd85, %rd1, %rd84;
	ld.global.u8 	%r270, [%rd85];
	add.s32 	%r342, %r262, %r270;
	add.s32 	%r271, %r269, 1;
	cvt.u64.u32 	%rd86, %r271;
	add.s64 	%rd87, %rd1, %rd86;
	ld.global.u8 	%r272, [%rd87];
	add.s32 	%r340, %r265, %r272;
	add.s32 	%r320, %r320, 2;
	add.s32 	%r339, %r339, 2;
$L__BB1_12:
	setp.eq.s32 	%p9, %r11, 0;
	@%p9 bra 	$L__BB1_14;
	mad.lo.s32 	%r273, %r320, %r129, %r25;
	mul.lo.s32 	%r274, %r273, 3;
	cvt.u64.u32 	%rd88, %r274;
	add.s64 	%rd89, %rd1, %rd88;
	ld.global.u8 	%r275, [%rd89];
	add.s32 	%r341, %r341, %r275;
	add.s32 	%r276, %r274, 1;
	cvt.u64.u32 	%rd90, %r276;
	add.s64 	%rd91, %rd1, %rd90;
	ld.global.u8 	%r277, [%rd91];
	add.s32 	%r342, %r342, %r277;
	add.s32 	%r278, %r274, 2;
	cvt.u64.u32 	%rd92, %r278;
	add.s64 	%rd93, %rd1, %rd92;
	ld.global.u8 	%r279, [%rd93];
	add.s32 	%r340, %r340, %r279;
	add.s32 	%r339, %r339, 1;
$L__BB1_14:
	add.s32 	%r290, %r25, 1;
	setp.lt.u32 	%p10, %r290, %r129;
	setp.lt.s32 	%p11, %r25, %r7;
	and.pred  	%p12, %p10, %p11;
	@%p12 bra 	$L__BB1_2;
	ld.param.u64 	%rd101, [_Z10blurKernelPhS_jj_param_0];
	cvta.to.global.u64 	%rd94, %rd101;
	div.s32 	%r280, %r341, %r339;
	div.s32 	%r281, %r342, %r339;
	div.s32 	%r282, %r340, %r339;
	mul.lo.s32 	%r283, %r6, 3;
	cvt.u64.u32 	%rd95, %r283;
	add.s64 	%rd96, %rd94, %rd95;
	st.global.u8 	[%rd96], %r280;
	add.s32 	%r284, %r283, 1;
	cvt.u64.u32 	%rd97, %r284;
	add.s64 	%rd98, %rd94, %rd97;
	st.global.u8 	[%rd98], %r281;
	add.s32 	%r285, %r283, 2;
	cvt.u64.u32 	%rd99, %r285;
	add.s64 	%rd100, %rd94, %rd99;
	st.global.u8 	[%rd100], %r282;
$L__BB1_16:
	ret;

}
	// .globl	_Z8BWkernelPhj
.visible .entry _Z8BWkernelPhj(
	.param .u64 .ptr .align 1 _Z8BWkernelPhj_param_0,
	.param .u32 _Z8BWkernelPhj_param_1
)
{
	.reg .pred 	%p<2>;
	.reg .b16 	%rs<5>;
	.reg .b32 	%r<8>;
	.reg .b32 	%f<5>;
	.reg .b64 	%rd<5>;
	.reg .b64 	%fd<9>;

	ld.param.u64 	%rd1, [_Z8BWkernelPhj_param_0];
	ld.param.u32 	%r2, [_Z8BWkernelPhj_param_1];
	mov.u32 	%r3, %ctaid.x;
	mov.u32 	%r4, %ntid.x;
	mov.u32 	%r5, %tid.x;
	mad.lo.s32 	%r1, %r3, %r4, %r5;
	setp.ge.u32 	%p1, %r1, %r2;
	@%p1 bra 	$L__BB2_2;
	cvta.to.global.u64 	%rd2, %rd1;
	mul.lo.s32 	%r6, %r1, 3;
	cvt.s64.s32 	%rd3, %r6;
	add.s64 	%rd4, %rd2, %rd3;
	ld.global.u8 	%rs1, [%rd4];
	cvt.rn.f64.u16 	%fd1, %rs1;
	fma.rn.f64 	%fd2, %fd1, 0d3FBD2F1A9FBE76C9, 0d0000000000000000;
	cvt.rn.f32.f64 	%f1, %fd2;
	ld.global.u8 	%rs2, [%rd4+1];
	cvt.rn.f64.u16 	%fd3, %rs2;
	cvt.f64.f32 	%fd4, %f1;
	fma.rn.f64 	%fd5, %fd3, 0d3FE2C8B439581062, %fd4;
	cvt.rn.f32.f64 	%f2, %fd5;
	ld.global.u8 	%rs3, [%rd4+2];
	cvt.rn.f64.u16 	%fd6, %rs3;
	cvt.f64.f32 	%fd7, %f2;
	fma.rn.f64 	%fd8, %fd6, 0d3FD322D0E5604189, %fd7;
	cvt.rn.f32.f64 	%f3, %fd8;
	div.rn.f32 	%f4, %f3, 0f40400000;
	cvt.rzi.u32.f32 	%r7, %f4;
	cvt.u16.u32 	%rs4, %r7;
	st.global.u8 	[%rd4], %rs4;
	st.global.u8 	[%rd4+1], %rs4;
	st.global.u8 	[%rd4+2], %rs4;
$L__BB2_2:
	ret;

}


// ===== COMPILED SASS (sm_100) =====

	.target	sm_100

	.elftype	@"ET_EXEC"


//--------------------- .note.nv.tkinfo           --------------------------
	.section	.note.nv.tkinfo,"",@"SHT_NOTE"
	.sectionflags	@"SHF_NOTE_NV_TKINFO"
	.tkinfo
        /*0018*/ 	.word	0x00000002
        /*0030*/ 	.string	""
        /*0030*/ 	.string	"ptxas"
        /*0030*/ 	.string	"Cuda compilation tools, release 13.0, V13.0.88"
        /*0030*/ 	.string	"Build cuda_13.0.r13.0/compiler.36424714_0"
        /*0030*/ 	.string	"-arch sm_100 -m 64 "



//--------------------- .note.nv.cuinfo           --------------------------
	.section	.note.nv.cuinfo,"",@"SHT_NOTE"
	.sectionflags	@"SHF_NOTE_NV_CUINFO"
        /*0018*/ 	.short	0x0002
        /*001a*/ 	.short	0x0064
        /*001c*/ 	.short	0x0082
	.zero		2


//--------------------- .nv.info                  --------------------------
	.section	.nv.info,"",@"SHT_CUDA_INFO"
	.align	4


	//----- nvinfo : EIATTR_REGCOUNT
	.align		4
        /*0000*/ 	.byte	0x04, 0x2f
        /*0002*/ 	.short	(.L_1 - .L_0)
	.align		4
.L_0:
        /*0004*/ 	.word	index@(_Z13ConvMatKernelPhS_jjiPf)
        /*0008*/ 	.word	0x0000001a


	//----- nvinfo : EIATTR_FRAME_SIZE
	.align		4
.L_1:
        /*000c*/ 	.byte	0x04, 0x11
        /*000e*/ 	.short	(.L_3 - .L_2)
	.align		4
.L_2:
        /*0010*/ 	.word	index@(_Z13ConvMatKernelPhS_jjiPf)
        /*0014*/ 	.word	0x00000000


	//----- nvinfo : EIATTR_REGCOUNT
	.align		4
.L_3:
        /*0018*/ 	.byte	0x04, 0x2f
        /*001a*/ 	.short	(.L_5 - .L_4)
	.align		4
.L_4:
        /*001c*/ 	.word	index@(_Z10blurKernelPhS_jj)
        /*0020*/ 	.word	0x00000028


	//----- nvinfo : EIATTR_FRAME_SIZE
	.align		4
.L_5:
        /*0024*/ 	.byte	0x04, 0x11
        /*0026*/ 	.short	(.L_7 - .L_6)
	.align		4
.L_6:
        /*0028*/ 	.word	index@(_Z10blurKernelPhS_jj)
        /*002c*/ 	.word	0x00000000


	//----- nvinfo : EIATTR_REGCOUNT
	.align		4
.L_7:
        /*0030*/ 	.byte	0x04, 0x2f
        /*0032*/ 	.short	(.L_9 - .L_8)
	.align		4
.L_8:
        /*0034*/ 	.word	index@(_Z8BWkernelPhj)
        /*0038*/ 	.word	0x00000010


	//----- nvinfo : EIATTR_FRAME_SIZE
	.align		4
.L_9:
        /*003c*/ 	.byte	0x04, 0x11
        /*003e*/ 	.short	(.L_11 - .L_10)
	.align		4
.L_10:
        /*0040*/ 	.word	index@($__internal_0_$__cuda_sm3x_div_rn_noftz_f32_slowpath)
        /*0044*/ 	.word	0x00000000


	//----- nvinfo : EIATTR_FRAME_SIZE
	.align		4
.L_11:
        /*0048*/ 	.byte	0x04, 0x11
        /*004a*/ 	.short	(.L_13 - .L_12)
	.align		4
.L_12:
        /*004c*/ 	.word	index@(_Z8BWkernelPhj)
        /*0050*/ 	.word	0x00000000


	//----- nvinfo : EIATTR_MIN_STACK_SIZE
	.align		4
.L_13:
        /*0054*/ 	.byte	0x04, 0x12
        /*0056*/ 	.short	(.L_15 - .L_14)
	.align		4
.L_14:
        /*0058*/ 	.word	index@(_Z8BWkernelPhj)
        /*005c*/ 	.word	0x00000000


	//----- nvinfo : EIATTR_MIN_STACK_SIZE
	.align		4
.L_15:
        /*0060*/ 	.byte	0x04, 0x12
        /*0062*/ 	.short	(.L_17 - .L_16)
	.align		4
.L_16:
        /*0064*/ 	.word	index@(_Z10blurKernelPhS_jj)
        /*0068*/ 	.word	0x00000000


	//----- nvinfo : EIATTR_MIN_STACK_SIZE
	.align		4
.L_17:
        /*006c*/ 	.byte	0x04, 0x12
        /*006e*/ 	.short	(.L_19 - .L_18)
	.align		4
.L_18:
        /*0070*/ 	.word	index@(_Z13ConvMatKernelPhS_jjiPf)
        /*0074*/ 	.word	0x00000000
.L_19:


//--------------------- .nv.compat                --------------------------
	.section	.nv.compat,"",@"SHT_CUDA_COMPAT_INFO"
	.align	4
        /*0000*/ 	.byte	0x02, 0x09, 0x00, 0x00, 0x02, 0x02, 0x01, 0x00, 0x02, 0x05, 0x05, 0x00, 0x03, 0x07, 0x01, 0x01
        /*0010*/ 	.byte	0x02, 0x03, 0x00, 0x00, 0x02, 0x06, 0x01, 0x00, 0x04, 0x0b, 0x08, 0x00, 0x01, 0x00, 0x00, 0x00
        /*0020*/ 	.byte	0x00, 0x00, 0x00, 0x00


//--------------------- .nv.info._Z8BWkernelPhj   --------------------------
	.section	.nv.info._Z8BWkernelPhj,"",@"SHT_CUDA_INFO"
	.sectionflags	@""
	.align	4


	//----- nvinfo : EIATTR_CUDA_API_VERSION
	.align		4
        /*0000*/ 	.byte	0x04, 0x37
        /*0002*/ 	.short	(.L_21 - .L_20)
.L_20:
        /*0004*/ 	.word	0x00000082


	//----- nvinfo : EIATTR_KPARAM_INFO
	.align		4
.L_21:
        /*0008*/ 	.byte	0x04, 0x17
        /*000a*/ 	.short	(.L_23 - .L_22)
.L_22:
        /*000c*/ 	.word	0x00000000
        /*0010*/ 	.short	0x0001
        /*0012*/ 	.short	0x0008
        /*0014*/ 	.byte	0x00, 0xf0, 0x11, 0x00


	//----- nvinfo : EIATTR_KPARAM_INFO
	.align		4
.L_23:
        /*0018*/ 	.byte	0x04, 0x17
        /*001a*/ 	.short	(.L_25 - .L_24)
.L_24:
        /*001c*/ 	.word	0x00000000
        /*0020*/ 	.short	0x0000
        /*0022*/ 	.short	0x0000
        /*0024*/ 	.byte	0x00, 0xf5, 0x21, 0x00


	//----- nvinfo : EIATTR_SPARSE_MMA_MASK
	.align		4
.L_25:
        /*0028*/ 	.byte	0x03, 0x50
        /*002a*/ 	.short	0x0000


	//----- nvinfo : EIATTR_MAXREG_COUNT
	.align		4
        /*002c*/ 	.byte	0x03, 0x1b
        /*002e*/ 	.short	0x00ff


	//----- nvinfo : EIATTR_MERCURY_ISA_VERSION
	.align		4
        /*0030*/ 	.byte	0x03, 0x5f
        /*0032*/ 	.short	0x0101


	//----- nvinfo : EIATTR_VRC_CTA_INIT_COUNT
	.align		4
        /*0034*/ 	.byte	0x02, 0x4a
	.zero		1
	.zero		1


	//----- nvinfo : EIATTR_EXIT_INSTR_OFFSETS
	.align		4
        /*0038*/ 	.byte	0x04, 0x1c
        /*003a*/ 	.short	(.L_27 - .L_26)


	//   ....[0]....
.L_26:
        /*003c*/ 	.word	0x00000070


	//   ....[1]....
        /*0040*/ 	.word	0x00000330


	//----- nvinfo : EIATTR_CRS_STACK_SIZE
	.align		4
.L_27:
        /*0044*/ 	.byte	0x04, 0x1e
        /*0046*/ 	.short	(.L_29 - .L_28)
.L_28:
        /*0048*/ 	.word	0x00000000


	//----- nvinfo : EIATTR_CBANK_PARAM_SIZE
	.align		4
.L_29:
        /*004c*/ 	.byte	0x03, 0x19
        /*004e*/ 	.short	0x000c


	//----- nvinfo : EIATTR_PARAM_CBANK
	.align		4
        /*0050*/ 	.byte	0x04, 0x0a
        /*0052*/ 	.short	(.L_31 - .L_30)
	.align		4
.L_30:
        /*0054*/ 	.word	index@(.nv.constant0._Z8BWkernelPhj)
        /*0058*/ 	.short	0x0380
        /*005a*/ 	.short	0x000c


	//----- nvinfo : EIATTR_SW_WAR
	.align		4
.L_31:
        /*005c*/ 	.byte	0x04, 0x36
        /*005e*/ 	.short	(.L_33 - .L_32)
.L_32:
        /*0060*/ 	.word	0x00000008
.L_33:


//--------------------- .nv.info._Z10blurKernelPhS_jj --------------------------
	.section	.nv.info._Z10blurKernelPhS_jj,"",@"SHT_CUDA_INFO"
	.sectionflags	@""
	.align	4


	//----- nvinfo : EIATTR_CUDA_API_VERSION
	.align		4
        /*0000*/ 	.byte	0x04, 0x37
        /*0002*/ 	.short	(.L_35 - .L_34)
.L_34:
        /*0004*/ 	.word	0x00000082


	//----- nvinfo : EIATTR_KPARAM_INFO
	.align		4
.L_35:
        /*0008*/ 	.byte	0x04, 0x17
        /*000a*/ 	.short	(.L_37 - .L_36)
.L_36:
        /*000c*/ 	.word	0x00000000
        /*0010*/ 	.short	0x0003
        /*0012*/ 	.short	0x0014
        /*0014*/ 	.byte	0x00, 0xf0, 0x11, 0x00


	//----- nvinfo : EIATTR_KPARAM_INFO
	.align		4
.L_37:
        /*0018*/ 	.byte	0x04, 0x17
        /*001a*/ 	.short	(.L_39 - .L_38)
.L_38:
        /*001c*/ 	.word	0x00000000
        /*0020*/ 	.short	0x0002
        /*0022*/ 	.short	0x0010
        /*0024*/ 	.byte	0x00, 0xf0, 0x11, 0x00


	//----- nvinfo : EIATTR_KPARAM_INFO
	.align		4
.L_39:
        /*0028*/ 	.byte	0x04, 0x17
        /*002a*/ 	.short	(.L_41 - .L_40)
.L_40:
        /*002c*/ 	.word	0x00000000
        /*0030*/ 	.short	0x0001
        /*0032*/ 	.short	0x0008
        /*0034*/ 	.byte	0x00, 0xf5, 0x21, 0x00


	//----- nvinfo : EIATTR_KPARAM_INFO
	.align		4
.L_41:
        /*0038*/ 	.byte	0x04, 0x17
        /*003a*/ 	.short	(.L_43 - .L_42)
.L_42:
        /*003c*/ 	.word	0x00000000
        /*0040*/ 	.short	0x0000
        /*0042*/ 	.short	0x0000
        /*0044*/ 	.byte	0x00, 0xf5, 0x21, 0x00


	//----- nvinfo : EIATTR_SPARSE_MMA_MASK
	.align		4
.L_43:
        /*0048*/ 	.byte	0x03, 0x50
        /*004a*/ 	.short	0x0000


	//----- nvinfo : EIATTR_MAXREG_COUNT
	.align		4
        /*004c*/ 	.byte	0x03, 0x1b
        /*004e*/ 	.short	0x00ff


	//----- nvinfo : EIATTR_MERCURY_ISA_VERSION
	.align		4
        /*0050*/ 	.byte	0x03, 0x5f
        /*0052*/ 	.short	0x0101


	//----- nvinfo : EIATTR_VRC_CTA_INIT_COUNT
	.align		4
        /*0054*/ 	.byte	0x02, 0x4a
	.zero		1
	.zero		1


	//----- nvinfo : EIATTR_EXIT_INSTR_OFFSETS
	.align		4
        /*0058*/ 	.byte	0x04, 0x1c
        /*005a*/ 	.short	(.L_45 - .L_44)


	//   ....[0]....
.L_44:
        /*005c*/ 	.word	0x000000e0


	//   ....[1]....
        /*0060*/ 	.word	0x00001880


	//----- nvinfo : EIATTR_CRS_STACK_SIZE
	.align		4
.L_45:
        /*0064*/ 	.byte	0x04, 0x1e
        /*0066*/ 	.short	(.L_47 - .L_46)
.L_46:
        /*0068*/ 	.word	0x00000000


	//----- nvinfo : EIATTR_CBANK_PARAM_SIZE
	.align		4
.L_47:
        /*006c*/ 	.byte	0x03, 0x19
        /*006e*/ 	.short	0x0018


	//----- nvinfo : EIATTR_PARAM_CBANK
	.align		4
        /*0070*/ 	.byte	0x04, 0x0a
        /*0072*/ 	.short	(.L_49 - .L_48)
	.align		4
.L_48:
        /*0074*/ 	.word	index@(.nv.constant0._Z10blurKernelPhS_jj)
        /*0078*/ 	.short	0x0380
        /*007a*/ 	.short	0x0018


	//----- nvinfo : EIATTR_SW_WAR
	.align		4
.L_49:
        /*007c*/ 	.byte	0x04, 0x36
        /*007e*/ 	.short	(.L_51 - .L_50)
.L_50:
        /*0080*/ 	.word	0x00000008
.L_51:


//--------------------- .nv.info._Z13ConvMatKernelPhS_jjiPf --------------------------
	.section	.nv.info._Z13ConvMatKernelPhS_jjiPf,"",@"SHT_CUDA_INFO"
	.sectionflags	@""
	.align	4


	//----- nvinfo : EIATTR_CUDA_API_VERSION
	.align		4
        /*0000*/ 	.byte	0x04, 0x37
        /*0002*/ 	.short	(.L_53 - .L_52)
.L_52:
        /*0004*/ 	.word	0x00000082


	//----- nvinfo : EIATTR_KPARAM_INFO
	.align		4
.L_53:
        /*0008*/ 	.byte	0x04, 0x17
        /*000a*/ 	.short	(.L_55 - .L_54)
.L_54:
        /*000c*/ 	.word	0x00000000
        /*0010*/ 	.short	0x0005
        /*0012*/ 	.short	0x0020
        /*0014*/ 	.byte	0x00, 0xf5, 0x21, 0x00


	//----- nvinfo : EIATTR_KPARAM_INFO
	.align		4
.L_55:
        /*0018*/ 	.byte	0x04, 0x17
        /*001a*/ 	.short	(.L_57 - .L_56)
.L_56:
        /*001c*/ 	.word	0x00000000
        /*0020*/ 	.short	0x0004
        /*0022*/ 	.short	0x0018
        /*0024*/ 	.byte	0x00, 0xf0, 0x11, 0x00


	//----- nvinfo : EIATTR_KPARAM_INFO
	.align		4
.L_57:
        /*0028*/ 	.byte	0x04, 0x17
        /*002a*/ 	.short	(.L_59 - .L_58)
.L_58:
        /*002c*/ 	.word	0x00000000
        /*0030*/ 	.short	0x0003
        /*0032*/ 	.short	0x0014
        /*0034*/ 	.byte	0x00, 0xf0, 0x11, 0x00


	//----- nvinfo : EIATTR_KPARAM_INFO
	.align		4
.L_59:
        /*0038*/ 	.byte	0x04, 0x17
        /*003a*/ 	.short	(.L_61 - .L_60)
.L_60:
        /*003c*/ 	.word	0x00000000
        /*0040*/ 	.short	0x0002
        /*0042*/ 	.short	0x0010
        /*0044*/ 	.byte	0x00, 0xf0, 0x11, 0x00


	//----- nvinfo : EIATTR_KPARAM_INFO
	.align		4
.L_61:
        /*0048*/ 	.byte	0x04, 0x17
        /*004a*/ 	.short	(.L_63 - .L_62)
.L_62:
        /*004c*/ 	.word	0x00000000
        /*0050*/ 	.short	0x0001
        /*0052*/ 	.short	0x0008
        /*0054*/ 	.byte	0x00, 0xf5, 0x21, 0x00


	//----- nvinfo : EIATTR_KPARAM_INFO
	.align		4
.L_63:
        /*0058*/ 	.byte	0x04, 0x17
        /*005a*/ 	.short	(.L_65 - .L_64)
.L_64:
        /*005c*/ 	.word	0x00000000
        /*0060*/ 	.short	0x0000
        /*0062*/ 	.short	0x0000
        /*0064*/ 	.byte	0x00, 0xf5, 0x21, 0x00


	//----- nvinfo : EIATTR_SPARSE_MMA_MASK
	.align		4
.L_65:
        /*0068*/ 	.byte	0x03, 0x50
        /*006a*/ 	.short	0x0000


	//----- nvinfo : EIATTR_MAXREG_COUNT
	.align		4
        /*006c*/ 	.byte	0x03, 0x1b
        /*006e*/ 	.short	0x00ff


	//----- nvinfo : EIATTR_MERCURY_ISA_VERSION
	.align		4
        /*0070*/ 	.byte	0x03, 0x5f
        /*0072*/ 	.short	0x0101


	//----- nvinfo : EIATTR_VRC_CTA_INIT_COUNT
	.align		4
        /*0074*/ 	.byte	0x02, 0x4a
	.zero		1
	.zero		1


	//----- nvinfo : EIATTR_EXIT_INSTR_OFFSETS
	.align		4
        /*0078*/ 	.byte	0x04, 0x1c
        /*007a*/ 	.short	(.L_67 - .L_66)


	//   ....[0]....
.L_66:
        /*007c*/ 	.word	0x000000d0


	//   ....[1]....
        /*0080*/ 	.word	0x000005e0


	//----- nvinfo : EIATTR_CRS_STACK_SIZE
	.align		4
.L_67:
        /*0084*/ 	.byte	0x04, 0x1e
        /*0086*/ 	.short	(.L_69 - .L_68)
.L_68:
        /*0088*/ 	.word	0x00000000


	//----- nvinfo : EIATTR_CBANK_PARAM_SIZE
	.align		4
.L_69:
        /*008c*/ 	.byte	0x03, 0x19
        /*008e*/ 	.short	0x0028


	//----- nvinfo : EIATTR_PARAM_CBANK
	.align		4
        /*0090*/ 	.byte	0x04, 0x0a
        /*0092*/ 	.short	(.L_71 - .L_70)
	.align		4
.L_70:
        /*0094*/ 	.word	index@(.nv.constant0._Z13ConvMatKernelPhS_jjiPf)
        /*0098*/ 	.short	0x0380
        /*009a*/ 	.short	0x0028


	//----- nvinfo : EIATTR_SW_WAR
	.align		4
.L_71:
        /*009c*/ 	.byte	0x04, 0x36
        /*009e*/ 	.short	(.L_73 - .L_72)
.L_72:
        /*00a0*/ 	.word	0x00000008
.L_73:


//--------------------- .nv.callgraph             --------------------------
	.section	.nv.callgraph,"",@"SHT_CUDA_CALLGRAPH"
	.align	4
	.sectionentsize	8
	.align		4
        /*0000*/ 	.word	0x00000000
	.align		4
        /*0004*/ 	.word	0xffffffff
	.align		4
        /*0008*/ 	.word	0x00000000
	.align		4
        /*000c*/ 	.word	0xfffffffe
	.align		4
        /*0010*/ 	.word	0x00000000
	.align		4
        /*0014*/ 	.word	0xfffffffd
	.align		4
        /*0018*/ 	.word	0x00000000
	.align		4
        /*001c*/ 	.word	0xfffffffc


//--------------------- .text._Z8BWkernelPhj      --------------------------
	.section	.text._Z8BWkernelPhj,"ax",@progbits
	.align	128
        .global         _Z8BWkernelPhj
        .type           _Z8BWkernelPhj,@function
        .size           _Z8BWkernelPhj,(.L_x_36 - _Z8BWkernelPhj)
        .other          _Z8BWkernelPhj,@"STO_CUDA_ENTRY STV_DEFAULT"
_Z8BWkernelPhj:
.text._Z8BWkernelPhj:
[----:B------:R-:W-:Y:S01]  /*0000*/  LDC R1, c[0x0][0x37c] ;  /* 0x0000df00ff017b82 */ /* 0x000fe20000000800 */
[----:B------:R-:W0:Y:S07]  /*0010*/  S2R R3, SR_TID.X ;  /* 0x0000000000037919 */ /* 0x000e2e0000002100 */
[----:B------:R-:W0:Y:S01]  /*0020*/  S2UR UR4, SR_CTAID.X ;  /* 0x00000000000479c3 */ /* 0x000e220000002500 */
[----:B------:R-:W1:Y:S07]  /*0030*/  LDCU UR5, c[0x0][0x388] ;  /* 0x00007100ff0577ac */ /* 0x000e6e0008000800 */
[----:B------:R-:W0:Y:S02]  /*0040*/  LDC R0, c[0x0][0x360] ;  /* 0x0000d800ff007b82 */ /* 0x000e240000000800 */
[----:B0-----:R-:W-:-:S05]  /*0050*/  IMAD R0, R0, UR4, R3 ;  /* 0x0000000400007c24 */ /* 0x001fca000f8e0203 */
[----:B-1----:R-:W-:-:S13]  /*0060*/  ISETP.GE.U32.AND P0, PT, R0, UR5, PT ;  /* 0x0000000500007c0c */ /* 0x002fda000bf06070 */
[----:B------:R-:W-:Y:S05]  /*0070*/  @P0 EXIT ;  /* 0x000000000000094d */ /* 0x000fea0003800000 */
[----:B------:R-:W0:Y:S01]  /*0080*/  LDCU.64 UR4, c[0x0][0x380] ;  /* 0x00007000ff0477ac */ /* 0x000e220008000a00 */
[----:B------:R-:W-:Y:S01]  /*0090*/  IMAD R0, R0, 0x3, RZ ;  /* 0x0000000300007824 */ /* 0x000fe200078e02ff */
[----:B------:R-:W1:Y:S04]  /*00a0*/  LDCU.64 UR6, c[0x0][0x358] ;  /* 0x00006b00ff0677ac */ /* 0x000e680008000a00 */
[----:B0-----:R-:W-:-:S04]  /*00b0*/  IADD3 R2, P0, PT, R0, UR4, RZ ;  /* 0x0000000400027c10 */ /* 0x001fc8000ff1e0ff */
[----:B------:R-:W-:-:S05]  /*00c0*/  LEA.HI.X.SX32 R3, R0, UR5, 0x1, P0 ;  /* 0x0000000500037c11 */ /* 0x000fca00080f0eff */
[----:B-1----:R-:W2:Y:S04]  /*00d0*/  LDG.E.U8 R0, desc[UR6][R2.64] ;  /* 0x0000000602007981 */ /* 0x002ea8000c1e1100 */
[----:B------:R-:W3:Y:S04]  /*00e0*/  LDG.E.U8 R12, desc[UR6][R2.64+0x1] ;  /* 0x00000106020c7981 */ /* 0x000ee8000c1e1100 */
[----:B------:R-:W4:Y:S01]  /*00f0*/  LDG.E.U8 R13, desc[UR6][R2.64+0x2] ;  /* 0x00000206020d7981 */ /* 0x000f22000c1e1100 */
[----:B------:R-:W-:Y:S01]  /*0100*/  UMOV UR4, 0x9fbe76c9 ;  /* 0x9fbe76c900047882 */ /* 0x000fe20000000000 */
[----:B------:R-:W-:Y:S01]  /*0110*/  UMOV UR5, 0x3fbd2f1a ;  /* 0x3fbd2f1a00057882 */ /* 0x000fe20000000000 */
[----:B------:R-:W-:Y:S01]  /*0120*/  BSSY.RECONVERGENT B1, `(.L_x_0) ;  /* 0x000001c000017945 */ /* 0x000fe20003800200 */
[----:B--2---:R-:W0:Y:S08]  /*0130*/  I2F.F64.U16 R4, R0 ;  /* 0x0000000000047312 */ /* 0x004e300000101800 */
[----:B---3--:R-:W-:Y:S01]  /*0140*/  I2F.F64.U16 R6, R12 ;  /* 0x0000000c00067312 */ /* 0x008fe20000101800 */
[----:B0-----:R-:W-:Y:S01]  /*0150*/  DFMA R4, R4, UR4, RZ ;  /* 0x0000000404047c2b */ /* 0x001fe200080000ff */
[----:B------:R-:W-:Y:S01]  /*0160*/  UMOV UR4, 0x39581062 ;  /* 0x3958106200047882 */ /* 0x000fe20000000000 */
[----:B------:R-:W-:-:S08]  /*0170*/  UMOV UR5, 0x3fe2c8b4 ;  /* 0x3fe2c8b400057882 */ /* 0x000fd00000000000 */
[----:B------:R0:W1:Y:S02]  /*0180*/  F2F.F32.F64 R4, R4 ;  /* 0x0000000400047310 */ /* 0x0000640000301000 */
[----:B0-----:R-:W-:-:S06]  /*0190*/  IMAD.MOV.U32 R5, RZ, RZ, 0x3eaaaaab ;  /* 0x3eaaaaabff057424 */ /* 0x001fcc00078e00ff */
[----:B-1----:R-:W0:Y:S02]  /*01a0*/  F2F.F64.F32 R8, R4 ;  /* 0x0000000400087310 */ /* 0x002e240000201800 */
[----:B0-----:R-:W-:Y:S01]  /*01b0*/  DFMA R6, R6, UR4, R8 ;  /* 0x0000000406067c2b */ /* 0x001fe20008000008 */
[----:B------:R-:W-:-:S05]  /*01c0*/  UMOV UR4, 0xe5604189 ;  /* 0xe560418900047882 */ /* 0x000fca0000000000 */
[----:B----4-:R-:W-:Y:S01]  /*01d0*/  I2F.F64.U16 R8, R13 ;  /* 0x0000000d00087312 */ /* 0x010fe20000101800 */
[----:B------:R-:W-:-:S07]  /*01e0*/  UMOV UR5, 0x3fd322d0 ;  /* 0x3fd322d000057882 */ /* 0x000fce0000000000 */
[----:B------:R-:W0:Y:S08]  /*01f0*/  F2F.F32.F64 R6, R6 ;  /* 0x0000000600067310 */ /* 0x000e300000301000 */
[----:B0-----:R-:W0:Y:S02]  /*0200*/  F2F.F64.F32 R10, R6 ;  /* 0x00000006000a7310 */ /* 0x001e240000201800 */
[----:B0-----:R-:W-:Y:S01]  /*0210*/  DFMA R8, R8, UR4, R10 ;  /* 0x0000000408087c2b */ /* 0x001fe2000800000a */
[----:B------:R-:W-:-:S05]  /*0220*/  IMAD.MOV.U32 R10, RZ, RZ, 0x40400000 ;  /* 0x40400000ff0a7424 */ /* 0x000fca00078e00ff */
[----:B------:R-:W0:Y:S01]  /*0230*/  F2F.F32.F64 R0, R8 ;  /* 0x0000000800007310 */ /* 0x000e220000301000 */
[----:B------:R-:W-:-:S04]  /*0240*/  FFMA R4, R5, -R10, 1 ;  /* 0x3f80000005047423 */ /* 0x000fc8000000080a */
[----:B------:R-:W-:-:S03]  /*0250*/  FFMA R5, R4, R5, 0.3333333432674407959 ;  /* 0x3eaaaaab04057423 */ /* 0x000fc60000000005 */
[----:B0-----:R-:W0:Y:S01]  /*0260*/  FCHK P0, R0, 3 ;  /* 0x4040000000007902 */ /* 0x001e220000000000 */
[----:B------:R-:W-:-:S04]  /*0270*/  FFMA R4, R0, R5, RZ ;  /* 0x0000000500047223 */ /* 0x000fc800000000ff */
[----:B------:R-:W-:-:S04]  /*0280*/  FFMA R7, R4, -3, R0 ;  /* 0xc040000004077823 */ /* 0x000fc80000000000 */
[----:B------:R-:W-:Y:S01]  /*0290*/  FFMA R4, R5, R7, R4 ;  /* 0x0000000705047223 */ /* 0x000fe20000000004 */
[----:B0-----:R-:W-:Y:S06]  /*02a0*/  @!P0 BRA `(.L_x_1) ;  /* 0x00000000000c8947 */ /* 0x001fec0003800000 */
[----:B------:R-:W-:-:S07]  /*02b0*/  MOV R4, 0x2d0 ;  /* 0x000002d000047802 */ /* 0x000fce0000000f00 */
[----:B------:R-:W-:Y:S05]  /*02c0*/  CALL.REL.NOINC `($__internal_0_$__cuda_sm3x_div_rn_noftz_f32_slowpath) ;  /* 0x00000000001c7944 */ /* 0x000fea0003c00000 */
[----:B------:R-:W-:-:S07]  /*02d0*/  IMAD.MOV.U32 R4, RZ, RZ, R6 ;  /* 0x000000ffff047224 */ /* 0x000fce00078e0006 */
.L_x_1:
[----:B------:R-:W-:Y:S05]  /*02e0*/  BSYNC.RECONVERGENT B1 ;  /* 0x0000000000017941 */ /* 0x000fea0003800200 */
.L_x_0:
[----:B------:R-:W0:Y:S02]  /*02f0*/  F2I.U32.TRUNC.NTZ R5, R4 ;  /* 0x0000000400057305 */ /* 0x000e24000020f000 */
[----:B0-----:R-:W-:Y:S04]  /*0300*/  STG.E.U8 desc[UR6][R2.64], R5 ;  /* 0x0000000502007986 */ /* 0x001fe8000c101106 */
[----:B------:R-:W-:Y:S04]  /*0310*/  STG.E.U8 desc[UR6][R2.64+0x1], R5 ;  /* 0x0000010502007986 */ /* 0x000fe8000c101106 */
[----:B------:R-:W-:Y:S01]  /*0320*/  STG.E.U8 desc[UR6][R2.64+0x2], R5 ;  /* 0x0000020502007986 */ /* 0x000fe2000c101106 */
[----:B------:R-:W-:Y:S05]  /*0330*/  EXIT ;  /* 0x000000000000794d */ /* 0x000fea0003800000 */
        .weak           $__internal_0_$__cuda_sm3x_div_rn_noftz_f32_slowpath
        .type           $__internal_0_$__cuda_sm3x_div_rn_noftz_f32_slowpath,@function
        .size           $__internal_0_$__cuda_sm3x_div_rn_noftz_f32_slowpath,(.L_x_36 - $__internal_0_$__cuda_sm3x_div_rn_noftz_f32_slowpath)
$__internal_0_$__cuda_sm3x_div_rn_noftz_f32_slowpath:
[--C-:B------:R-:W-:Y:S01]  /*0340*/  SHF.R.U32.HI R5, RZ, 0x17, R0.reuse ;  /* 0x00000017ff057819 */ /* 0x100fe20000011600 */
[----:B------:R-:W-:Y:S04]  /*0350*/  BSSY.RECONVERGENT B0, `(.L_x_2) ;  /* 0x000005c000007945 */ /* 0x000fe80003800200 */
[----:B------:R-:W-:Y:S01]  /*0360*/  BSSY.RELIABLE B2, `(.L_x_3) ;  /* 0x000001a000027945 */ /* 0x000fe20003800100 */
[----:B------:R-:W-:Y:S01]  /*0370*/  IMAD.MOV.U32 R6, RZ, RZ, R0 ;  /* 0x000000ffff067224 */ /* 0x000fe200078e0000 */
[----:B------:R-:W-:-:S05]  /*0380*/  LOP3.LUT R5, R5, 0xff, RZ, 0xc0, !PT ;  /* 0x000000ff05057812 */ /* 0x000fca00078ec0ff */
[----:B------:R-:W-:-:S05]  /*0390*/  VIADD R8, R5, 0xffffffff ;  /* 0xffffffff05087836 */ /* 0x000fca0000000000 */
[----:B------:R-:W-:-:S13]  /*03a0*/  ISETP.GT.U32.OR P0, PT, R8, 0xfd, !PT ;  /* 0x000000fd0800780c */ /* 0x000fda0007f04470 */
[----:B------:R-:W-:Y:S01]  /*03b0*/  @!P0 IMAD.MOV.U32 R7, RZ, RZ, RZ ;  /* 0x000000ffff078224 */ /* 0x000fe200078e00ff */
[----:B------:R-:W-:Y:S06]  /*03c0*/  @!P0 BRA `(.L_x_4) ;  /* 0x00000000004c8947 */ /* 0x000fec0003800000 */
[----:B------:R-:W-:-:S13]  /*03d0*/  FSETP.GTU.FTZ.AND P0, PT, |R0|, +INF , PT ;  /* 0x7f8000000000780b */ /* 0x000fda0003f1c200 */
[----:B------:R-:W-:Y:S05]  /*03e0*/  @P0 BREAK.RELIABLE B2 ;  /* 0x0000000000020942 */ /* 0x000fea0003800100 */
[----:B------:R-:W-:Y:S05]  /*03f0*/  @P0 BRA `(.L_x_5) ;  /* 0x0000000400400947 */ /* 0x000fea0003800000 */
[----:B------:R-:W-:-:S05]  /*0400*/  IMAD.MOV.U32 R7, RZ, RZ, 0x40400000 ;  /* 0x40400000ff077424 */ /* 0x000fca00078e00ff */
[----:B------:R-:W-:-:S13]  /*0410*/  LOP3.LUT P0, RZ, R7, 0x7fffffff, R6, 0xc8, !PT ;  /* 0x7fffffff07ff7812 */ /* 0x000fda000780c806 */
[----:B------:R-:W-:Y:S05]  /*0420*/  @!P0 BREAK.RELIABLE B2 ;  /* 0x0000000000028942 */ /* 0x000fea0003800100 */
[----:B------:R-:W-:Y:S05]  /*0430*/  @!P0 BRA `(.L_x_6) ;  /* 0x0000000400288947 */ /* 0x000fea0003800000 */
[----:B------:R-:W-:-:S13]  /*0440*/  LOP3.LUT P0, RZ, R6, 0x7fffffff, RZ, 0xc0, !PT ;  /* 0x7fffffff06ff7812 */ /* 0x000fda000780c0ff */
[----:B------:R-:W-:Y:S05]  /*0450*/  @!P0 BREAK.RELIABLE B2 ;  /* 0x0000000000028942 */ /* 0x000fea0003800100 */
[----:B------:R-:W-:Y:S05]  /*0460*/  @!P0 BRA `(.L_x_7) ;  /* 0x0000000400148947 */ /* 0x000fea0003800000 */
[----:B------:R-:W-:Y:S02]  /*0470*/  FSETP.NEU.FTZ.AND P0, PT, |R0|, +INF , PT ;  /* 0x7f8000000000780b */ /* 0x000fe40003f1d200 */
[----:B------:R-:W-:-:S04]  /*0480*/  LOP3.LUT P1, RZ, R7, 0x7fffffff, RZ, 0xc0, !PT ;  /* 0x7fffffff07ff7812 */ /* 0x000fc8000782c0ff */
[----:B------:R-:W-:-:S13]  /*0490*/  PLOP3.LUT P0, PT, P0, P1, PT, 0x2f, 0xf2 ;  /* 0x0000000000f2781c */ /* 0x000fda0000702577 */
[----:B------:R-:W-:Y:S05]  /*04a0*/  @P0 BREAK.RELIABLE B2 ;  /* 0x0000000000020942 */ /* 0x000fea0003800100 */
[----:B------:R-:W-:Y:S05]  /*04b0*/  @P0 BRA `(.L_x_8) ;  /* 0x0000000000f40947 */ /* 0x000fea0003800000 */
[----:B------:R-:W-:-:S13]  /*04c0*/  ISETP.GE.AND P0, PT, R8, RZ, PT ;  /* 0x000000ff0800720c */ /* 0x000fda0003f06270 */
[----:B------:R-:W-:Y:S02]  /*04d0*/  @P0 IMAD.MOV.U32 R7, RZ, RZ, RZ ;  /* 0x000000ffff070224 */ /* 0x000fe400078e00ff */
[----:B------:R-:W-:Y:S01]  /*04e0*/  @!P0 FFMA R6, R0, 1.84467440737095516160e+19, RZ ;  /* 0x5f80000000068823 */ /* 0x000fe200000000ff */
[----:B------:R-:W-:-:S07]  /*04f0*/  @!P0 IMAD.MOV.U32 R7, RZ, RZ, -0x40 ;  /* 0xffffffc0ff078424 */ /* 0x000fce00078e00ff */
.L_x_4:
[----:B------:R-:W-:Y:S05]  /*0500*/  BSYNC.RELIABLE B2 ;  /* 0x0000000000027941 */ /* 0x000fea0003800100 */
.L_x_3:
[----:B------:R-:W-:Y:S01]  /*0510*/  UMOV UR4, 0x40400000 ;  /* 0x4040000000047882 */ /* 0x000fe20000000000 */
[----:B------:R-:W-:Y:S01]  /*0520*/  VIADD R5, R5, 0xffffff81 ;  /* 0xffffff8105057836 */ /* 0x000fe20000000000 */
[----:B------:R-:W-:Y:S01]  /*0530*/  UIADD3 UR4, UPT, UPT, UR4, -0x800000, URZ ;  /* 0xff80000004047890 */ /* 0x000fe2000fffe0ff */
[----:B------:R-:W-:Y:S02]  /*0540*/  BSSY.RECONVERGENT B2, `(.L_x_9) ;  /* 0x0000033000027945 */ /* 0x000fe40003800200 */
[----:B------:R-:W-:Y:S01]  /*0550*/  IMAD R0, R5, -0x800000, R6 ;  /* 0xff80000005007824 */ /* 0x000fe200078e0206 */
[----:B------:R-:W-:Y:S02]  /*0560*/  IADD3 R7, PT, PT, R7, -0x1, R5 ;  /* 0xffffffff07077810 */ /* 0x000fe40007ffe005 */
[----:B------:R-:W-:-:S03]  /*0570*/  FADD.FTZ R9, -RZ, -UR4 ;  /* 0x80000004ff097e21 */ /* 0x000fc60008010100 */
[----:B------:R-:W0:Y:S02]  /*0580*/  MUFU.RCP R8, UR4 ;  /* 0x0000000400087d08 */ /* 0x000e240008001000 */
[----:B0-----:R-:W-:-:S04]  /*0590*/  FFMA R11, R8, R9, 1 ;  /* 0x3f800000080b7423 */ /* 0x001fc80000000009 */
[----:B------:R-:W-:-:S04]  /*05a0*/  FFMA R11, R8, R11, R8 ;  /* 0x0000000b080b7223 */ /* 0x000fc80000000008 */
[----:B------:R-:W-:-:S04]  /*05b0*/  FFMA R6, R0, R11, RZ ;  /* 0x0000000b00067223 */ /* 0x000fc800000000ff */
[----:B------:R-:W-:-:S04]  /*05c0*/  FFMA R8, R9, R6, R0 ;  /* 0x0000000609087223 */ /* 0x000fc80000000000 */
[----:B------:R-:W-:-:S04]  /*05d0*/  FFMA R8, R11, R8, R6 ;  /* 0x000000080b087223 */ /* 0x000fc80000000006 */
[----:B------:R-:W-:-:S04]  /*05e0*/  FFMA R9, R9, R8, R0 ;  /* 0x0000000809097223 */ /* 0x000fc80000000000 */
[----:B------:R-:W-:-:S05]  /*05f0*/  FFMA R6, R11, R9, R8 ;  /* 0x000000090b067223 */ /* 0x000fca0000000008 */
[----:B------:R-:W-:-:S04]  /*0600*/  SHF.R.U32.HI R0, RZ, 0x17, R6 ;  /* 0x00000017ff007819 */ /* 0x000fc80000011606 */
[----:B------:R-:W-:-:S05]  /*0610*/  LOP3.LUT R0, R0, 0xff, RZ, 0xc0, !PT ;  /* 0x000000ff00007812 */ /* 0x000fca00078ec0ff */
[----:B------:R-:W-:-:S04]  /*0620*/  IMAD.IADD R10, R0, 0x1, R7 ;  /* 0x00000001000a7824 */ /* 0x000fc800078e0207 */
[----:B------:R-:W-:-:S05]  /*0630*/  VIADD R0, R10, 0xffffffff ;  /* 0xffffffff0a007836 */ /* 0x000fca0000000000 */
[----:B------:R-:W-:-:S13]  /*0640*/  ISETP.GE.U32.AND P0, PT, R0, 0xfe, PT ;  /* 0x000000fe0000780c */ /* 0x000fda0003f06070 */
[----:B------:R-:W-:Y:S05]  /*0650*/  @!P0 BRA `(.L_x_10) ;  /* 0x0000000000808947 */ /* 0x000fea0003800000 */
[----:B------:R-:W-:-:S13]  /*0660*/  ISETP.GT.AND P0, PT, R10, 0xfe, PT ;  /* 0x000000fe0a00780c */ /* 0x000fda0003f04270 */
[----:B------:R-:W-:Y:S05]  /*0670*/  @P0 BRA `(.L_x_11) ;  /* 0x00000000006c0947 */ /* 0x000fea0003800000 */
[----:B------:R-:W-:-:S13]  /*0680*/  ISETP.GE.AND P0, PT, R10, 0x1, PT ;  /* 0x000000010a00780c */ /* 0x000fda0003f06270 */
[----:B------:R-:W-:Y:S05]  /*0690*/  @P0 BRA `(.L_x_12) ;  /* 0x0000000000740947 */ /* 0x000fea0003800000 */
[----:B------:R-:W-:Y:S02]  /*06a0*/  ISETP.GE.AND P0, PT, R10, -0x18, PT ;  /* 0xffffffe80a00780c */ /* 0x000fe40003f06270 */
[----:B------:R-:W-:-:S11]  /*06b0*/  LOP3.LUT R6, R6, 0x80000000, RZ, 0xc0, !PT ;  /* 0x8000000006067812 */ /* 0x000fd600078ec0ff */
[----:B------:R-:W-:Y:S05]  /*06c0*/  @!P0 BRA `(.L_x_12) ;  /* 0x0000000000688947 */ /* 0x000fea0003800000 */
[CC--:B------:R-:W-:Y:S01]  /*06d0*/  FFMA.RZ R0, R11.reuse, R9.reuse, R8 ;  /* 0x000000090b007223 */ /* 0x0c0fe2000000c008 */
[----:B------:R-:W-:Y:S01]  /*06e0*/  IMAD.MOV R7, RZ, RZ, -R10 ;  /* 0x000000ffff077224 */ /* 0x000fe200078e0a0a */
[C---:B------:R-:W-:Y:S02]  /*06f0*/  ISETP.NE.AND P2, PT, R10.reuse, RZ, PT ;  /* 0x000000ff0a00720c */ /* 0x040fe40003f45270 */
[----:B------:R-:W-:Y:S02]  /*0700*/  ISETP.NE.AND P1, PT, R10, RZ, PT ;  /* 0x000000ff0a00720c */ /* 0x000fe40003f25270 */
[----:B------:R-:W-:Y:S01]  /*0710*/  LOP3.LUT R5, R0, 0x7fffff, RZ, 0xc0, !PT ;  /* 0x007fffff00057812 */ /* 0x000fe200078ec0ff */
[CCC-:B------:R-:W-:Y:S01]  /*0720*/  FFMA.RP R0, R11.reuse, R9.reuse, R8.reuse ;  /* 0x000000090b007223 */ /* 0x1c0fe20000008008 */
[----:B------:R-:W-:Y:S01]  /*0730*/  FFMA.RM R11, R11, R9, R8 ;  /* 0x000000090b0b7223 */ /* 0x000fe20000004008 */
[----:B------:R-:W-:Y:S01]  /*0740*/  VIADD R8, R10, 0x20 ;  /* 0x000000200a087836 */ /* 0x000fe20000000000 */
[----:B------:R-:W-:-:S03]  /*0750*/  LOP3.LUT R5, R5, 0x800000, RZ, 0xfc, !PT ;  /* 0x0080000005057812 */ /* 0x000fc600078efcff */
[----:B------:R-:W-:Y:S02]  /*0760*/  FSETP.NEU.FTZ.AND P0, PT, R0, R11, PT ;  /* 0x0000000b0000720b */ /* 0x000fe40003f1d000 */
[----:B------:R-:W-:Y:S02]  /*0770*/  SHF.L.U32 R8, R5, R8, RZ ;  /* 0x0000000805087219 */ /* 0x000fe400000006ff */
[----:B------:R-:W-:Y:S02]  /*0780*/  SEL R0, R7, RZ, P2 ;  /* 0x000000ff07007207 */ /* 0x000fe40001000000 */
[----:B------:R-:W-:Y:S02]  /*0790*/  ISETP.NE.AND P1, PT, R8, RZ, P1 ;  /* 0x000000ff0800720c */ /* 0x000fe40000f25270 */
[----:B------:R-:W-:Y:S02]  /*07a0*/  SHF.R.U32.HI R0, RZ, R0, R5 ;  /* 0x00000000ff007219 */ /* 0x000fe40000011605 */
[----:B------:R-:W-:-:S02]  /*07b0*/  PLOP3.LUT P0, PT, P0, P1, PT, 0xf8, 0x8f ;  /* 0x00000000008f781c */ /* 0x000fc40000703f70 */
[----:B------:R-:W-:Y:S02]  /*07c0*/  SHF.R.U32.HI R8, RZ, 0x1, R0 ;  /* 0x00000001ff087819 */ /* 0x000fe40000011600 */
[----:B------:R-:W-:-:S04]  /*07d0*/  SEL R5, RZ, 0x1, !P0 ;  /* 0x00000001ff057807 */ /* 0x000fc80004000000 */
[----:B------:R-:W-:-:S04]  /*07e0*/  LOP3.LUT R5, R5, 0x1, R8, 0xf8, !PT ;  /* 0x0000000105057812 */ /* 0x000fc800078ef808 */
[----:B------:R-:W-:-:S05]  /*07f0*/  LOP3.LUT R5, R5, R0, RZ, 0xc0, !PT ;  /* 0x0000000005057212 */ /* 0x000fca00078ec0ff */
[----:B------:R-:W-:-:S05]  /*0800*/  IMAD.IADD R5, R8, 0x1, R5 ;  /* 0x0000000108057824 */ /* 0x000fca00078e0205 */
[----:B------:R-:W-:Y:S01]  /*0810*/  LOP3.LUT R6, R5, R6, RZ, 0xfc, !PT ;  /* 0x0000000605067212 */ /* 0x000fe200078efcff */
[----:B------:R-:W-:Y:S06]  /*0820*/  BRA `(.L_x_12) ;  /* 0x0000000000107947 */ /* 0x000fec0003800000 */
.L_x_11:
[----:B------:R-:W-:-:S04]  /*0830*/  LOP3.LUT R6, R6, 0x80000000, RZ, 0xc0, !PT ;  /* 0x8000000006067812 */ /* 0x000fc800078ec0ff */
[----:B------:R-:W-:Y:S01]  /*0840*/  LOP3.LUT R6, R6, 0x7f800000, RZ, 0xfc, !PT ;  /* 0x7f80000006067812 */ /* 0x000fe200078efcff */
[----:B------:R-:W-:Y:S06]  /*0850*/  BRA `(.L_x_12) ;  /* 0x0000000000047947 */ /* 0x000fec0003800000 */
.L_x_10:
[----:B------:R-:W-:-:S07]  /*0860*/  IMAD R6, R7, 0x800000, R6 ;  /* 0x0080000007067824 */ /* 0x000fce00078e0206 */
.L_x_12:
[----:B------:R-:W-:Y:S05]  /*0870*/  BSYNC.RECONVERGENT B2 ;  /* 0x0000000000027941 */ /* 0x000fea0003800200 */
.L_x_9:
[----:B------:R-:W-:Y:S05]  /*0880*/  BRA `(.L_x_13) ;  /* 0x0000000000207947 */ /* 0x000fea0003800000 */
.L_x_8:
[----:B------:R-:W-:-:S04]  /*0890*/  LOP3.LUT R6, R7, 0x80000000, R6, 0x48, !PT ;  /* 0x8000000007067812 */ /* 0x000fc800078e4806 */
[----:B------:R-:W-:Y:S01]  /*08a0*/  LOP3.LUT R6, R6, 0x7f800000, RZ, 0xfc, !PT ;  /* 0x7f80000006067812 */ /* 0x000fe200078efcff */
[----:B------:R-:W-:Y:S06]  /*08b0*/  BRA `(.L_x_13) ;  /* 0x0000000000147947 */ /* 0x000fec0003800000 */
.L_x_7:
[----:B------:R-:W-:Y:S01]  /*08c0*/  LOP3.LUT R6, R7, 0x80000000, R6, 0x48, !PT ;  /* 0x8000000007067812 */ /* 0x000fe200078e4806 */
[----:B------:R-:W-:Y:S06]  /*08d0*/  BRA `(.L_x_13) ;  /* 0x00000000000c7947 */ /* 0x000fec0003800000 */
.L_x_6:
[----:B------:R-:W0:Y:S01]  /*08e0*/  MUFU.RSQ R6, -QNAN ;  /* 0xffc0000000067908 */ /* 0x000e220000001400 */
[----:B------:R-:W-:Y:S05]  /*08f0*/  BRA `(.L_x_13) ;  /* 0x0000000000047947 */ /* 0x000fea0003800000 */
.L_x_5:
[----:B------:R-:W-:-:S07]  /*0900*/  FADD.FTZ R6, R0, 3 ;  /* 0x4040000000067421 */ /* 0x000fce0000010000 */
.L_x_13:
[----:B------:R-:W-:Y:S05]  /*0910*/  BSYNC.RECONVERGENT B0 ;  /* 0x0000000000007941 */ /* 0x000fea0003800200 */
.L_x_2:
[----:B------:R-:W-:-:S04]  /*0920*/  IMAD.MOV.U32 R5, RZ, RZ, 0x0 ;  /* 0x00000000ff057424 */ /* 0x000fc800078e00ff */
[----:B0-----:R-:W-:Y:S05]  /*0930*/  RET.REL.NODEC R4 `(_Z8BWkernelPhj) ;  /* 0xfffffff404b07950 */ /* 0x001fea0003c3ffff */
.L_x_14:
[----:B------:R-:W-:-:S00]  /*0940*/  BRA `(.L_x_14) ;  /* 0xfffffffc00fc7947 */ /* 0x000fc0000383ffff */
[----:B------:R-:W-:-:S00]  /*0950*/  NOP ;  /* 0x0000000000007918 */ /* 0x000fc00000000000 */
        /* <DEDUP_REMOVED lines=10> */
.L_x_36:


//--------------------- .text._Z10blurKernelPhS_jj --------------------------
	.section	.text._Z10blurKernelPhS_jj,"ax",@progbits
	.align	128
        .global         _Z10blurKernelPhS_jj
        .type           _Z10blurKernelPhS_jj,@function
        .size           _Z10blurKernelPhS_jj,(.L_x_38 - _Z10blurKernelPhS_jj)
        .other          _Z10blurKernelPhS_jj,@"STO_CUDA_ENTRY STV_DEFAULT"
_Z10blurKernelPhS_jj:
.text._Z10blurKernelPhS_jj:
[----:B------:R-:W-:Y:S01]  /*0000*/  LDC R1, c[0x0][0x37c] ;  /* 0x0000df00ff017b82 */ /* 0x000fe20000000800 */
[----:B------:R-:W0:Y:S07]  /*0010*/  S2R R7, SR_TID.Y ;  /* 0x0000000000077919 */ /* 0x000e2e0000002200 */
[----:B------:R-:W1:Y:S01]  /*0020*/  S2UR UR4, SR_CTAID.Y ;  /* 0x00000000000479c3 */ /* 0x000e620000002600 */
[----:B------:R-:W1:Y:S01]  /*0030*/  LDCU UR5, c[0x0][0x364] ;  /* 0x00006c80ff0577ac */ /* 0x000e620008000800 */
[----:B------:R-:W2:Y:S06]  /*0040*/  S2R R3, SR_TID.X ;  /* 0x0000000000037919 */ /* 0x000eac0000002100 */
[----:B------:R-:W2:Y:S08]  /*0050*/  S2UR UR6, SR_CTAID.X ;  /* 0x00000000000679c3 */ /* 0x000eb00000002500 */
[----:B------:R-:W2:Y:S08]  /*0060*/  LDC R0, c[0x0][0x360] ;  /* 0x0000d800ff007b82 */ /* 0x000eb00000000800 */
[----:B------:R-:W3:Y:S01]  /*0070*/  LDC.64 R8, c[0x0][0x390] ;  /* 0x0000e400ff087b82 */ /* 0x000ee20000000a00 */
[----:B-1----:R-:W-:-:S06]  /*0080*/  UIMAD UR4, UR4, UR5, URZ ;  /* 0x00000005040472a4 */ /* 0x002fcc000f8e02ff */
[----:B0-----:R-:W-:Y:S02]  /*0090*/  VIADD R5, R7, UR4 ;  /* 0x0000000407057c36 */ /* 0x001fe40008000000 */
[----:B--2---:R-:W-:Y:S02]  /*00a0*/  IMAD R0, R0, UR6, R3 ;  /* 0x0000000600007c24 */ /* 0x004fe4000f8e0203 */
[----:B---3--:R-:W-:Y:S02]  /*00b0*/  IMAD R3, R8, R9, RZ ;  /* 0x0000000908037224 */ /* 0x008fe400078e02ff */
[----:B------:R-:W-:-:S05]  /*00c0*/  IMAD R4, R5, R8, R0 ;  /* 0x0000000805047224 */ /* 0x000fca00078e0200 */
[----:B------:R-:W-:-:S13]  /*00d0*/  ISETP.GE.U32.AND P0, PT, R4, R3, PT ;  /* 0x000000030400720c */ /* 0x000fda0003f06070 */
[----:B------:R-:W-:Y:S05]  /*00e0*/  @P0 EXIT ;  /* 0x000000000000094d */ /* 0x000fea0003800000 */
[C---:B------:R-:W-:Y:S01]  /*00f0*/  VIADDMNMX.U32 R2, R5.reuse, 0xa, R9, PT ;  /* 0x0000000a05027846 */ /* 0x040fe20003800009 */
[----:B------:R-:W-:Y:S01]  /*0100*/  HFMA2 R35, -RZ, RZ, 0, 0 ;  /* 0x00000000ff237431 */ /* 0x000fe200000001ff */
[----:B------:R-:W-:Y:S01]  /*0110*/  BSSY.RECONVERGENT B1, `(.L_x_15) ;  /* 0x0000136000017945 */ /* 0x000fe20003800200 */
[----:B------:R-:W-:Y:S01]  /*0120*/  IMAD.MOV.U32 R23, RZ, RZ, RZ ;  /* 0x000000ffff177224 */ /* 0x000fe200078e00ff */
[----:B------:R-:W-:Y:S01]  /*0130*/  VIADDMNMX.U32 R2, R5, 0x1, R2, !PT ;  /* 0x0000000105027846 */ /* 0x000fe20007800002 */
[----:B------:R-:W-:Y:S01]  /*0140*/  IMAD.MOV.U32 R37, RZ, RZ, RZ ;  /* 0x000000ffff257224 */ /* 0x000fe200078e00ff */
[----:B------:R-:W0:Y:S01]  /*0150*/  LDCU.64 UR6, c[0x0][0x358] ;  /* 0x00006b00ff0677ac */ /* 0x000e220008000a00 */
[----:B------:R-:W-:Y:S01]  /*0160*/  IMAD.MOV.U32 R6, RZ, RZ, RZ ;  /* 0x000000ffff067224 */ /* 0x000fe200078e00ff */
[----:B------:R-:W-:Y:S01]  /*0170*/  IADD3 R3, PT, PT, R7, UR4, -R2 ;  /* 0x0000000407037c10 */ /* 0x000fe2000fffe802 */
[----:B------:R-:W-:Y:S01]  /*0180*/  IMAD.IADD R2, R2, 0x1, -R5 ;  /* 0x0000000102027824 */ /* 0x000fe200078e0a05 */
[----:B------:R-:W1:Y:S01]  /*0190*/  LDCU.64 UR4, c[0x0][0x388] ;  /* 0x00007100ff0477ac */ /* 0x000e620008000a00 */
[----:B------:R-:W-:Y:S01]  /*01a0*/  VIADD R7, R0, 0x9 ;  /* 0x0000000900077836 */ /* 0x000fe20000000000 */
[----:B------:R-:W-:Y:S01]  /*01b0*/  ISETP.GT.U32.AND P0, PT, R3, -0x8, PT ;  /* 0xfffffff80300780c */ /* 0x000fe20003f04070 */
[----:B------:R-:W-:Y:S01]  /*01c0*/  IMAD R3, R8, 0x3, RZ ;  /* 0x0000000308037824 */ /* 0x000fe200078e02ff */
[----:B------:R-:W-:-:S04]  /*01d0*/  LOP3.LUT R8, R2, 0xfffffff8, RZ, 0xc0, !PT ;  /* 0xfffffff802087812 */ /* 0x000fc800078ec0ff */
[----:B------:R-:W-:-:S07]  /*01e0*/  IADD3 R8, PT, PT, -R8, RZ, RZ ;  /* 0x000000ff08087210 */ /* 0x000fce0007ffe1ff */
.L_x_25:
[----:B------:R-:W2:Y:S01]  /*01f0*/  LDCU UR8, c[0x0][0x394] ;  /* 0x00007280ff0877ac */ /* 0x000ea20008000800 */
[----:B------:R-:W-:Y:S01]  /*0200*/  BSSY.RECONVERGENT B0, `(.L_x_16) ;  /* 0x0000121000007945 */ /* 0x000fe20003800200 */
[----:B------:R-:W-:Y:S01]  /*0210*/  IMAD.MOV.U32 R10, RZ, RZ, R0 ;  /* 0x000000ffff0a7224 */ /* 0x000fe200078e0000 */
[----:B--2---:R-:W-:-:S13]  /*0220*/  ISETP.GE.U32.AND P1, PT, R5, UR8, PT ;  /* 0x0000000805007c0c */ /* 0x004fda000bf26070 */
[----:B------:R-:W-:Y:S05]  /*0230*/  @P1 BRA `(.L_x_17) ;  /* 0x0000001000741947 */ /* 0x000fea0003800000 */
[----:B------:R-:W-:Y:S01]  /*0240*/  BSSY.RECONVERGENT B2, `(.L_x_18) ;  /* 0x0000099000027945 */ /* 0x000fe20003800200 */
[----:B------:R-:W-:-:S03]  /*0250*/  IMAD.MOV.U32 R9, RZ, RZ, R5 ;  /* 0x000000ffff097224 */ /* 0x000fc600078e0005 */
[----:B------:R-:W-:Y:S05]  /*0260*/  @P0 BRA `(.L_x_19) ;  /* 0x0000000800580947 */ /* 0x000fea0003800000 */
[----:B------:R-:W2:Y:S01]  /*0270*/  LDC R11, c[0x0][0x390] ;  /* 0x0000e400ff0b7b82 */ /* 0x000ea20000000800 */
[----:B------:R-:W-:Y:S02]  /*0280*/  IMAD R9, R5, 0x3, RZ ;  /* 0x0000000305097824 */ /* 0x000fe400078e02ff */
[----:B------:R-:W-:Y:S02]  /*0290*/  IMAD R32, R0, 0x3, RZ ;  /* 0x0000000300207824 */ /* 0x000fe400078e02ff */
[C---:B------:R-:W-:Y:S01]  /*02a0*/  VIADD R13, R9.reuse, 0x15 ;  /* 0x00000015090d7836 */ /* 0x040fe20000000000 */
[C---:B------:R-:W-:Y:S01]  /*02b0*/  IADD3 R14, PT, PT, R9.reuse, 0x6, RZ ;  /* 0x00000006090e7810 */ /* 0x040fe20007ffe0ff */
[C---:B------:R-:W-:Y:S02]  /*02c0*/  VIADD R18, R9.reuse, 0xc ;  /* 0x0000000c09127836 */ /* 0x040fe40000000000 */
[C---:B------:R-:W-:Y:S02]  /*02d0*/  VIADD R20, R9.reuse, 0xf ;  /* 0x0000000f09147836 */ /* 0x040fe40000000000 */
[C---:B------:R-:W-:Y:S01]  /*02e0*/  VIADD R16, R9.reuse, 0x9 ;  /* 0x0000000909107836 */ /* 0x040fe20000000000 */
[----:B------:R-:W-:Y:S01]  /*02f0*/  IADD3 R9, PT, PT, R9, 0x12, RZ ;  /* 0x0000001209097810 */ /* 0x000fe20007ffe0ff */
[----:B------:R-:W-:-:S04]  /*0300*/  IMAD R15, R5, R3, R3 ;  /* 0x00000003050f7224 */ /* 0x000fc800078e0203 */
[----:B------:R-:W-:Y:S02]  /*0310*/  IMAD.IADD R12, R15, 0x1, R32 ;  /* 0x000000010f0c7824 */ /* 0x000fe400078e0220 */
[-C--:B--2---:R-:W-:Y:S02]  /*0320*/  IMAD R22, R5, R11.reuse, R0 ;  /* 0x0000000b05167224 */ /* 0x084fe400078e0200 */
[-CC-:B------:R-:W-:Y:S02]  /*0330*/  IMAD R14, R14, R11.reuse, R32.reuse ;  /* 0x0000000b0e0e7224 */ /* 0x180fe400078e0220 */
[C---:B------:R-:W-:Y:S02]  /*0340*/  IMAD.IADD R34, R22.reuse, 0x1, R11 ;  /* 0x0000000116227824 */ /* 0x040fe400078e020b */
[----:B------:R-:W-:Y:S02]  /*0350*/  IMAD R22, R22, 0x3, RZ ;  /* 0x0000000316167824 */ /* 0x000fe400078e02ff */
[----:B------:R-:W-:-:S02]  /*0360*/  IMAD R16, R16, R11, R32 ;  /* 0x0000000b10107224 */ /* 0x000fc400078e0220 */
[-CC-:B------:R-:W-:Y:S02]  /*0370*/  IMAD R18, R18, R11.reuse, R32.reuse ;  /* 0x0000000b12127224 */ /* 0x180fe400078e0220 */
[-CC-:B------:R-:W-:Y:S02]  /*0380*/  IMAD R20, R20, R11.reuse, R32.reuse ;  /* 0x0000000b14147224 */ /* 0x180fe400078e0220 */
[--C-:B------:R-:W-:Y:S01]  /*0390*/  IMAD R30, R9, R11, R32.reuse ;  /* 0x0000000b091e7224 */ /* 0x100fe200078e0220 */
[----:B------:R-:W-:Y:S01]  /*03a0*/  MOV R9, R5 ;  /* 0x0000000500097202 */ /* 0x000fe20000000f00 */
[----:B------:R-:W-:Y:S02]  /*03b0*/  IMAD R32, R13, R11, R32 ;  /* 0x0000000b0d207224 */ /* 0x000fe400078e0220 */
[----:B------:R-:W-:Y:S02]  /*03c0*/  IMAD.MOV.U32 R13, RZ, RZ, R8 ;  /* 0x000000ffff0d7224 */ /* 0x000fe400078e0008 */
[----:B------:R-:W-:-:S02]  /*03d0*/  IMAD R34, R34, 0x3, RZ ;  /* 0x0000000322227824 */ /* 0x000fc400078e02ff */
[----:B------:R-:W-:Y:S02]  /*03e0*/  VIADD R36, R22, 0x1 ;  /* 0x0000000116247836 */ /* 0x000fe40000000000 */
[C-C-:B------:R-:W-:Y:S02]  /*03f0*/  IMAD R15, R11.reuse, 0x6, R22.reuse ;  /* 0x000000060b0f7824 */ /* 0x140fe400078e0216 */
[C-C-:B------:R-:W-:Y:S02]  /*0400*/  IMAD R17, R11.reuse, 0x9, R22.reuse ;  /* 0x000000090b117824 */ /* 0x140fe400078e0216 */
[C-C-:B------:R-:W-:Y:S02]  /*0410*/  IMAD R19, R11.reuse, 0xc, R22.reuse ;  /* 0x0000000c0b137824 */ /* 0x140fe400078e0216 */
[C-C-:B------:R-:W-:Y:S02]  /*0420*/  IMAD R21, R11.reuse, 0xf, R22.reuse ;  /* 0x0000000f0b157824 */ /* 0x140fe400078e0216 */
[----:B------:R-:W-:-:S02]  /*0430*/  IMAD R31, R11, 0x12, R22 ;  /* 0x000000120b1f7824 */ /* 0x000fc400078e0216 */
[----:B------:R-:W-:-:S07]  /*0440*/  IMAD R33, R11, 0x15, R22 ;  /* 0x000000150b217824 */ /* 0x000fce00078e0216 */
.L_x_20:
[----:B-1----:R-:W-:Y:S01]  /*0450*/  IADD3 R26, P1, PT, R36, UR4, RZ ;  /* 0x00000004241a7c10 */ /* 0x002fe2000ff3e0ff */
[----:B------:R-:W-:-:S04]  /*0460*/  VIADD R28, R34, 0x1 ;  /* 0x00000001221c7836 */ /* 0x000fc80000000000 */
[----:B------:R-:W-:Y:S01]  /*0470*/  IMAD.X R27, RZ, RZ, UR5, P1 ;  /* 0x00000005ff1b7e24 */ /* 0x000fe200088e06ff */
[----:B------:R-:W-:-:S04]  /*0480*/  IADD3 R28, P1, PT, R28, UR4, RZ ;  /* 0x000000041c1c7c10 */ /* 0x000fc8000ff3e0ff */
[----:B------:R-:W-:Y:S01]  /*0490*/  IADD3.X R29, PT, PT, RZ, UR5, RZ, P1, !PT ;  /* 0x00000005ff1d7c10 */ /* 0x000fe20008ffe4ff */
[----:B0-----:R-:W2:Y:S04]  /*04a0*/  LDG.E.U8 R26, desc[UR6][R26.64] ;  /* 0x000000061a1a7981 */ /* 0x001ea8000c1e1100 */
[----:B------:R-:W2:Y:S01]  /*04b0*/  LDG.E.U8 R28, desc[UR6][R28.64] ;  /* 0x000000061c1c7981 */ /* 0x000ea2000c1e1100 */
[----:B------:R-:W-:Y:S02]  /*04c0*/  VIADD R24, R36, 0x1 ;  /* 0x0000000124187836 */ /* 0x000fe40000000000 */
[----:B------:R-:W-:-:S03]  /*04d0*/  VIADD R22, R34, 0x2 ;  /* 0x0000000222167836 */ /* 0x000fc60000000000 */
[----:B------:R-:W-:-:S04]  /*04e0*/  IADD3 R24, P1, PT, R24, UR4, RZ ;  /* 0x0000000418187c10 */ /* 0x000fc8000ff3e0ff */
[----:B------:R-:W-:Y:S02]  /*04f0*/  IADD3.X R25, PT, PT, RZ, UR5, RZ, P1, !PT ;  /* 0x00000005ff197c10 */ /* 0x000fe40008ffe4ff */
[----:B------:R-:W-:-:S03]  /*0500*/  IADD3 R22, P1, PT, R22, UR4, RZ ;  /* 0x0000000416167c10 */ /* 0x000fc6000ff3e0ff */
[----:B------:R-:W3:Y:S01]  /*0510*/  LDG.E.U8 R24, desc[UR6][R24.64] ;  /* 0x0000000618187981 */ /* 0x000ee2000c1e1100 */
[----:B--2---:R-:W-:Y:S01]  /*0520*/  IADD3 R26, PT, PT, R28, R23, R26 ;  /* 0x000000171c1a7210 */ /* 0x004fe20007ffe01a */
[----:B------:R-:W-:-:S05]  /*0530*/  IMAD.X R23, RZ, RZ, UR5, P1 ;  /* 0x00000005ff177e24 */ /* 0x000fca00088e06ff */
[----:B------:R-:W3:Y:S01]  /*0540*/  LDG.E.U8 R22, desc[UR6][R22.64] ;  /* 0x0000000616167981 */ /* 0x000ee2000c1e1100 */
[----:B------:R-:W-:Y:S01]  /*0550*/  IADD3 R28, P1, PT, R12, UR4, RZ ;  /* 0x000000040c1c7c10 */ /* 0x000fe2000ff3e0ff */
[----:B------:R-:W-:-:S03]  /*0560*/  VIADD R27, R36, 0xffffffff ;  /* 0xffffffff241b7836 */ /* 0x000fc60000000000 */
[----:B------:R-:W-:-:S05]  /*0570*/  IADD3.X R29, PT, PT, RZ, UR5, RZ, P1, !PT ;  /* 0x00000005ff1d7c10 */ /* 0x000fca0008ffe4ff */
[----:B------:R-:W2:Y:S01]  /*0580*/  LDG.E.U8 R28, desc[UR6][R28.64] ;  /* 0x000000061c1c7981 */ /* 0x000ea2000c1e1100 */
[----:B---3--:R-:W-:Y:S02]  /*0590*/  IADD3 R37, PT, PT, R22, R37, R24 ;  /* 0x0000002516257210 */ /* 0x008fe40007ffe018 */
[----:B------:R-:W-:-:S05]  /*05a0*/  IADD3 R22, P1, PT, R27, UR4, RZ ;  /* 0x000000041b167c10 */ /* 0x000fca000ff3e0ff */
[----:B------:R-:W-:-:S05]  /*05b0*/  IMAD.X R23, RZ, RZ, UR5, P1 ;  /* 0x00000005ff177e24 */ /* 0x000fca00088e06ff */
[----:B------:R0:W2:Y:S01]  /*05c0*/  LDG.E.U8 R27, desc[UR6][R22.64] ;  /* 0x00000006161b7981 */ /* 0x0000a2000c1e1100 */
[----:B------:R-:W-:-:S05]  /*05d0*/  IADD3 R24, P1, PT, R14, UR4, RZ ;  /* 0x000000040e187c10 */ /* 0x000fca000ff3e0ff */
[----:B------:R-:W-:Y:S01]  /*05e0*/  IMAD.X R25, RZ, RZ, UR5, P1 ;  /* 0x00000005ff197e24 */ /* 0x000fe200088e06ff */
[----:B0-----:R-:W-:-:S04]  /*05f0*/  IADD3 R22, P1, PT, R16, UR4, RZ ;  /* 0x0000000410167c10 */ /* 0x001fc8000ff3e0ff */
[----:B------:R-:W3:Y:S01]  /*0600*/  LDG.E.U8 R24, desc[UR6][R24.64] ;  /* 0x0000000618187981 */ /* 0x000ee2000c1e1100 */
[----:B------:R-:W-:Y:S02]  /*0610*/  IADD3.X R23, PT, PT, RZ, UR5, RZ, P1, !PT ;  /* 0x00000005ff177c10 */ /* 0x000fe40008ffe4ff */
[----:B--2---:R-:W-:-:S03]  /*0620*/  IADD3 R35, PT, PT, R28, R35, R27 ;  /* 0x000000231c237210 */ /* 0x004fc60007ffe01b */
[----:B------:R-:W3:Y:S01]  /*0630*/  LDG.E.U8 R27, desc[UR6][R22.64] ;  /* 0x00000006161b7981 */ /* 0x000ee2000c1e1100 */
[----:B------:R-:W-:Y:S01]  /*0640*/  VIADD R28, R17, 0x1 ;  /* 0x00000001111c7836 */ /* 0x000fe20000000000 */
[----:B---3--:R-:W-:Y:S01]  /*0650*/  IADD3 R35, PT, PT, R27, R35, R24 ;  /* 0x000000231b237210 */ /* 0x008fe20007ffe018 */
[----:B------:R-:W-:-:S05]  /*0660*/  VIADD R27, R15, 0x1 ;  /* 0x000000010f1b7836 */ /* 0x000fca0000000000 */
[----:B------:R-:W-:-:S04]  /*0670*/  IADD3 R24, P1, PT, R27, UR4, RZ ;  /* 0x000000041b187c10 */ /* 0x000fc8000ff3e0ff */
[----:B------:R-:W-:Y:S02]  /*0680*/  IADD3.X R25, PT, PT, RZ, UR5, RZ, P1, !PT ;  /* 0x00000005ff197c10 */ /* 0x000fe40008ffe4ff */
[----:B------:R-:W-:-:S03]  /*0690*/  IADD3 R28, P1, PT, R28, UR4, RZ ;  /* 0x000000041c1c7c10 */ /* 0x000fc6000ff3e0ff */
[----:B------:R-:W2:Y:S02]  /*06a0*/  LDG.E.U8 R27, desc[UR6][R24.64] ;  /* 0x00000006181b7981 */ /* 0x000ea4000c1e1100 */
[----:B------:R-:W-:-:S05]  /*06b0*/  IMAD.X R29, RZ, RZ, UR5, P1 ;  /* 0x00000005ff1d7e24 */ /* 0x000fca00088e06ff */
[----:B------:R-:W2:Y:S01]  /*06c0*/  LDG.E.U8 R28, desc[UR6][R28.64] ;  /* 0x000000061c1c7981 */ /* 0x000ea2000c1e1100 */
[----:B------:R-:W-:Y:S02]  /*06d0*/  IADD3 R22, PT, PT, R17, 0x2, RZ ;  /* 0x0000000211167810 */ /* 0x000fe40007ffe0ff */
[----:B--2---:R-:W-:Y:S01]  /*06e0*/  IADD3 R24, PT, PT, R28, R26, R27 ;  /* 0x0000001a1c187210 */ /* 0x004fe20007ffe01b */
[----:B------:R-:W-:-:S05]  /*06f0*/  VIADD R26, R15, 0x2 ;  /* 0x000000020f1a7836 */ /* 0x000fca0000000000 */
[----:B------:R-:W-:-:S05]  /*0700*/  IADD3 R26, P1, PT, R26, UR4, RZ ;  /* 0x000000041a1a7c10 */ /* 0x000fca000ff3e0ff */
[----:B------:R-:W-:Y:S01]  /*0710*/  IMAD.X R27, RZ, RZ, UR5, P1 ;  /* 0x00000005ff1b7e24 */ /* 0x000fe200088e06ff */
[----:B------:R-:W-:-:S04]  /*0720*/  IADD3 R22, P1, PT, R22, UR4, RZ ;  /* 0x0000000416167c10 */ /* 0x000fc8000ff3e0ff */
[----:B------:R-:W2:Y:S01]  /*0730*/  LDG.E.U8 R26, desc[UR6][R26.64] ;  /* 0x000000061a1a7981 */ /* 0x000ea2000c1e1100 */
[----:B------:R-:W-:-:S05]  /*0740*/  IMAD.X R23, RZ, RZ, UR5, P1 ;  /* 0x00000005ff177e24 */ /* 0x000fca00088e06ff */
[----:B------:R-:W2:Y:S01]  /*0750*/  LDG.E.U8 R22, desc[UR6][R22.64] ;  /* 0x0000000616167981 */ /* 0x000ea2000c1e1100 */
[----:B------:R-:W-:-:S04]  /*0760*/  IADD3 R28, P1, PT, R18, UR4, RZ ;  /* 0x00000004121c7c10 */ /* 0x000fc8000ff3e0ff */
[----:B------:R-:W-:-:S05]  /*0770*/  IADD3.X R29, PT, PT, RZ, UR5, RZ, P1, !PT ;  /* 0x00000005ff1d7c10 */ /* 0x000fca0008ffe4ff */
[----:B------:R-:W3:Y:S01]  /*0780*/  LDG.E.U8 R28, desc[UR6][R28.64] ;  /* 0x000000061c1c7981 */ /* 0x000ee2000c1e1100 */
[----:B--2---:R-:W-:Y:S02]  /*0790*/  IADD3 R37, PT, PT, R22, R37, R26 ;  /* 0x0000002516257210 */ /* 0x004fe40007ffe01a */
[----:B------:R-:W-:-:S05]  /*07a0*/  IADD3 R22, P1, PT, R20, UR4, RZ ;  /* 0x0000000414167c10 */ /* 0x000fca000ff3e0ff */
[----:B------:R-:W-:-:S05]  /*07b0*/  IMAD.X R23, RZ, RZ, UR5, P1 ;  /* 0x00000005ff177e24 */ /* 0x000fca00088e06ff */
[----:B------:R-:W3:Y:S01]  /*07c0*/  LDG.E.U8 R25, desc[UR6][R22.64] ;  /* 0x0000000616197981 */ /* 0x000ee2000c1e1100 */
[----:B------:R-:W-:-:S05]  /*07d0*/  VIADD R26, R19, 0x1 ;  /* 0x00000001131a7836 */ /* 0x000fca0000000000 */
[----:B------:R-:W-:-:S05]  /*07e0*/  IADD3 R26, P1, PT, R26, UR4, RZ ;  /* 0x000000041a1a7c10 */ /* 0x000fca000ff3e0ff */
[----:B------:R-:W-:-:S06]  /*07f0*/  IMAD.X R27, RZ, RZ, UR5, P1 ;  /* 0x00000005ff1b7e24 */ /* 0x000fcc00088e06ff */
[----:B------:R-:W2:Y:S01]  /*0800*/  LDG.E.U8 R27, desc[UR6][R26.64] ;  /* 0x000000061a1b7981 */ /* 0x000ea2000c1e1100 */
[----:B---3--:R-:W-:Y:S02]  /*0810*/  IADD3 R35, PT, PT, R25, R35, R28 ;  /* 0x0000002319237210 */ /* 0x008fe40007ffe01c */
[----:B------:R-:W-:-:S04]  /*0820*/  IADD3 R25, PT, PT, R21, 0x1, RZ ;  /* 0x0000000115197810 */ /* 0x000fc80007ffe0ff */
[----:B------:R-:W-:-:S05]  /*0830*/  IADD3 R28, P1, PT, R25, UR4, RZ ;  /* 0x00000004191c7c10 */ /* 0x000fca000ff3e0ff */
[----:B------:R-:W-:-:S05]  /*0840*/  IMAD.X R29, RZ, RZ, UR5, P1 ;  /* 0x00000005ff1d7e24 */ /* 0x000fca00088e06ff */
[----:B------:R-:W2:Y:S01]  /*0850*/  LDG.E.U8 R28, desc[UR6][R28.64] ;  /* 0x000000061c1c7981 */ /* 0x000ea2000c1e1100 */
[----:B------:R-:W-:-:S04]  /*0860*/  IADD3 R22, PT, PT, R19, 0x2, RZ ;  /* 0x0000000213167810 */ /* 0x000fc80007ffe0ff */
[----:B------:R-:W-:-:S05]  /*0870*/  IADD3 R22, P1, PT, R22, UR4, RZ ;  /* 0x0000000416167c10 */ /* 0x000fca000ff3e0ff */
[----:B------:R-:W-:-:S05]  /*0880*/  IMAD.X R23, RZ, RZ, UR5, P1 ;  /* 0x00000005ff177e24 */ /* 0x000fca00088e06ff */
[----:B------:R-:W3:Y:S01]  /*0890*/  LDG.E.U8 R22, desc[UR6][R22.64] ;  /* 0x0000000616167981 */ /* 0x000ee2000c1e1100 */
[----:B--2---:R-:W-:Y:S01]  /*08a0*/  IADD3 R26, PT, PT, R28, R24, R27 ;  /* 0x000000181c1a7210 */ /* 0x004fe20007ffe01b */
[----:B------:R-:W-:-:S05]  /*08b0*/  VIADD R24, R21, 0x2 ;  /* 0x0000000215187836 */ /* 0x000fca0000000000 */
[----:B------:R-:W-:-:S04]  /*08c0*/  IADD3 R24, P1, PT, R24, UR4, RZ ;  /* 0x0000000418187c10 */ /* 0x000fc8000ff3e0ff */
[----:B------:R-:W-:-:S05]  /*08d0*/  IADD3.X R25, PT, PT, RZ, UR5, RZ, P1, !PT ;  /* 0x00000005ff197c10 */ /* 0x000fca0008ffe4ff */
[----:B------:R-:W3:Y:S01]  /*08e0*/  LDG.E.U8 R24, desc[UR6][R24.64] ;  /* 0x0000000618187981 */ /* 0x000ee2000c1e1100 */
[----:B------:R-:W-:-:S05]  /*08f0*/  IADD3 R28, P1, PT, R30, UR4, RZ ;  /* 0x000000041e1c7c10 */ /* 0x000fca000ff3e0ff */
[----:B------:R-:W-:-:S05]  /*0900*/  IMAD.X R29, RZ, RZ, UR5, P1 ;  /* 0x00000005ff1d7e24 */ /* 0x000fca00088e06ff */
[----:B------:R0:W2:Y:S02]  /*0910*/  LDG.E.U8 R27, desc[UR6][R28.64] ;  /* 0x000000061c1b7981 */ /* 0x0000a4000c1e1100 */
[----:B0-----:R-:W-:-:S05]  /*0920*/  IADD3 R28, P1, PT, R32, UR4, RZ ;  /* 0x00000004201c7c10 */ /* 0x001fca000ff3e0ff */
[----:B------:R-:W-:-:S05]  /*0930*/  IMAD.X R29, RZ, RZ, UR5, P1 ;  /* 0x00000005ff1d7e24 */ /* 0x000fca00088e06ff */
[----:B------:R-:W2:Y:S01]  /*0940*/  LDG.E.U8 R28, desc[UR6][R28.64] ;  /* 0x000000061c1c7981 */ /* 0x000ea2000c1e1100 */
[----:B---3--:R-:W-:Y:S02]  /*0950*/  IADD3 R37, PT, PT, R24, R37, R22 ;  /* 0x0000002518257210 */ /* 0x008fe40007ffe016 */
[----:B------:R-:W-:Y:S01]  /*0960*/  IADD3 R22, PT, PT, R31, 0x1, RZ ;  /* 0x000000011f167810 */ /* 0x000fe20007ffe0ff */
[----:B------:R-:W-:-:S03]  /*0970*/  VIADD R24, R33, 0x1 ;  /* 0x0000000121187836 */ /* 0x000fc60000000000 */
[----:B------:R-:W-:-:S05]  /*0980*/  IADD3 R22, P1, PT, R22, UR4, RZ ;  /* 0x0000000416167c10 */ /* 0x000fca000ff3e0ff */
[----:B------:R-:W-:Y:S01]  /*0990*/  IMAD.X R23, RZ, RZ, UR5, P1 ;  /* 0x00000005ff177e24 */ /* 0x000fe200088e06ff */
[----:B------:R-:W-:-:S04]  /*09a0*/  IADD3 R24, P1, PT, R24, UR4, RZ ;  /* 0x0000000418187c10 */ /* 0x000fc8000ff3e0ff */
[----:B------:R-:W-:Y:S01]  /*09b0*/  IADD3.X R25, PT, PT, RZ, UR5, RZ, P1, !PT ;  /* 0x00000005ff197c10 */ /* 0x000fe20008ffe4ff */
[----:B------:R-:W3:Y:S04]  /*09c0*/  LDG.E.U8 R23, desc[UR6][R22.64] ;  /* 0x0000000616177981 */ /* 0x000ee8000c1e1100 */
[----:B------:R-:W3:Y:S01]  /*09d0*/  LDG.E.U8 R24, desc[UR6][R24.64] ;  /* 0x0000000618187981 */ /* 0x000ee2000c1e1100 */
[----:B--2---:R-:W-:Y:S01]  /*09e0*/  IADD3 R35, PT, PT, R28, R35, R27 ;  /* 0x000000231c237210 */ /* 0x004fe20007ffe01b */
        /* <DEDUP_REMOVED lines=9> */
[----:B------:R-:W-:-:S05]  /*0a80*/  VIADD R13, R13, 0x8 ;  /* 0x000000080d0d7836 */ /* 0x000fca0000000000 */
[----:B------:R-:W-:Y:S01]  /*0a90*/  ISETP.NE.AND P1, PT, R13, RZ, PT ;  /* 0x000000ff0d00720c */ /* 0x000fe20003f25270 */
[----:B------:R-:W-:Y:S01]  /*0aa0*/  VIADD R6, R6, 0x8 ;  /* 0x0000000806067836 */ /* 0x000fe20000000000 */
[----:B------:R-:W-:Y:S01]  /*0ab0*/  IADD3 R9, PT, PT, R9, 0x8, RZ ;  /* 0x0000000809097810 */ /* 0x000fe20007ffe0ff */
[C---:B------:R-:W-:Y:S02]  /*0ac0*/  IMAD R14, R11.reuse, 0x18, R14 ;  /* 0x000000180b0e7824 */ /* 0x040fe400078e020e */
[C---:B------:R-:W-:Y:S02]  /*0ad0*/  IMAD R16, R11.reuse, 0x18, R16 ;  /* 0x000000180b107824 */ /* 0x040fe400078e0210 */
[C---:B------:R-:W-:Y:S02]  /*0ae0*/  IMAD R18, R11.reuse, 0x18, R18 ;  /* 0x000000180b127824 */ /* 0x040fe400078e0212 */
[C---:B------:R-:W-:Y:S02]  /*0af0*/  IMAD R20, R11.reuse, 0x18, R20 ;  /* 0x000000180b147824 */ /* 0x040fe400078e0214 */
[----:B------:R-:W-:-:S02]  /*0b00*/  IMAD R30, R11, 0x18, R30 ;  /* 0x000000180b1e7824 */ /* 0x000fc400078e021e */
[C---:B------:R-:W-:Y:S02]  /*0b10*/  IMAD R32, R11.reuse, 0x18, R32 ;  /* 0x000000180b207824 */ /* 0x040fe400078e0220 */
        /* <DEDUP_REMOVED lines=8> */
[----:B------:R-:W-:Y:S01]  /*0ba0*/  IMAD R33, R11, 0x18, R33 ;  /* 0x000000180b217824 */ /* 0x000fe200078e0221 */
[----:B--2---:R-:W-:Y:S01]  /*0bb0*/  IADD3 R37, PT, PT, R28, R37, R26 ;  /* 0x000000251c257210 */ /* 0x004fe20007ffe01a */
[----:B------:R-:W-:Y:S06]  /*0bc0*/  @P1 BRA `(.L_x_20) ;  /* 0xfffffff800201947 */ /* 0x000fec000383ffff */
.L_x_19:
[----:B01----:R-:W-:Y:S05]  /*0bd0*/  BSYNC.RECONVERGENT B2 ;  /* 0x0000000000027941 */ /* 0x003fea0003800200 */
.L_x_18:
[----:B------:R-:W-:-:S04]  /*0be0*/  LOP3.LUT R12, R2, 0x7, RZ, 0xc0, !PT ;  /* 0x00000007020c7812 */ /* 0x000fc800078ec0ff */
[----:B------:R-:W-:-:S13]  /*0bf0*/  ISETP.NE.AND P1, PT, R12, RZ, PT ;  /* 0x000000ff0c00720c */ /* 0x000fda0003f25270 */
[----:B------:R-:W-:Y:S05]  /*0c00*/  @!P1 BRA `(.L_x_17) ;  /* 0x0000000800009947 */ /* 0x000fea0003800000 */
[----:B------:R-:W-:Y:S01]  /*0c10*/  VIADD R12, R12, 0xffffffff ;  /* 0xffffffff0c0c7836 */ /* 0x000fe20000000000 */
[----:B------:R-:W-:Y:S01]  /*0c20*/  LOP3.LUT R11, R2, 0x3, RZ, 0xc0, !PT ;  /* 0x00000003020b7812 */ /* 0x000fe200078ec0ff */
[----:B------:R-:W-:Y:S03]  /*0c30*/  BSSY.RECONVERGENT B2, `(.L_x_21) ;  /* 0x0000042000027945 */ /* 0x000fe60003800200 */
[----:B------:R-:W-:Y:S02]  /*0c40*/  ISETP.GE.U32.AND P2, PT, R12, 0x3, PT ;  /* 0x000000030c00780c */ /* 0x000fe40003f46070 */
[----:B------:R-:W-:-:S11]  /*0c50*/  ISETP.NE.AND P1, PT, R11, RZ, PT ;  /* 0x000000ff0b00720c */ /* 0x000fd60003f25270 */
[----:B------:R-:W-:Y:S05]  /*0c60*/  @!P2 BRA `(.L_x_22) ;  /* 0x0000000000f8a947 */ /* 0x000fea0003800000 */
[----:B------:R-:W0:Y:S01]  /*0c70*/  LDCU UR8, c[0x0][0x390] ;  /* 0x00007200ff0877ac */ /* 0x000e220008000800 */
[----:B------:R-:W1:Y:S01]  /*0c80*/  LDC.64 R14, c[0x0][0x388] ;  /* 0x0000e200ff0e7b82 */ /* 0x000e620000000a00 */
[----:B0-----:R-:W-:-:S04]  /*0c90*/  IMAD R12, R9, UR8, R0 ;  /* 0x00000008090c7c24 */ /* 0x001fc8000f8e0200 */
[C---:B------:R-:W-:Y:S01]  /*0ca0*/  IMAD R13, R12.reuse, 0x3, RZ ;  /* 0x000000030c0d7824 */ /* 0x040fe200078e02ff */
[----:B------:R-:W-:-:S03]  /*0cb0*/  IADD3 R12, PT, PT, R12, UR8, RZ ;  /* 0x000000080c0c7c10 */ /* 0x000fc6000fffe0ff */
[C---:B------:R-:W-:Y:S01]  /*0cc0*/  VIADD R17, R13.reuse, 0x1 ;  /* 0x000000010d117836 */ /* 0x040fe20000000000 */
[CC--:B-1----:R-:W-:Y:S01]  /*0cd0*/  IADD3 R20, P2, PT, R13.reuse, R14.reuse, RZ ;  /* 0x0000000e0d147210 */ /* 0x0c2fe20007f5e0ff */
[C---:B------:R-:W-:Y:S01]  /*0ce0*/  IMAD R29, R12.reuse, 0x3, RZ ;  /* 0x000000030c1d7824 */ /* 0x040fe200078e02ff */
[----:B------:R-:W-:Y:S01]  /*0cf0*/  IADD3 R24, PT, PT, R12, UR8, RZ ;  /* 0x000000080c187c10 */ /* 0x000fe2000fffe0ff */
[----:B------:R-:W-:Y:S02]  /*0d00*/  VIADD R13, R13, 0x2 ;  /* 0x000000020d0d7836 */ /* 0x000fe40000000000 */
[----:B------:R-:W-:Y:S01]  /*0d10*/  IMAD.X R21, RZ, RZ, R15, P2 ;  /* 0x000000ffff157224 */ /* 0x000fe200010e060f */
[-C--:B------:R-:W-:Y:S01]  /*0d20*/  IADD3 R28, P3, PT, R29, R14.reuse, RZ ;  /* 0x0000000e1d1c7210 */ /* 0x080fe20007f7e0ff */
[----:B------:R-:W-:Y:S01]  /*0d30*/  IMAD.IADD R25, R3, 0x1, R17 ;  /* 0x0000000103197824 */ /* 0x000fe200078e0211 */
[-C--:B------:R-:W-:Y:S01]  /*0d40*/  IADD3 R12, P2, PT, R17, R14.reuse, RZ ;  /* 0x0000000e110c7210 */ /* 0x080fe20007f5e0ff */
[C---:B------:R-:W-:Y:S01]  /*0d50*/  IMAD R19, R24.reuse, 0x3, RZ ;  /* 0x0000000318137824 */ /* 0x040fe200078e02ff */
[----:B------:R0:W2:Y:S01]  /*0d60*/  LDG.E.U8 R22, desc[UR6][R20.64] ;  /* 0x0000000614167981 */ /* 0x0000a2000c1e1100 */
[----:B------:R-:W-:Y:S01]  /*0d70*/  IMAD.X R29, RZ, RZ, R15, P3 ;  /* 0x000000ffff1d7224 */ /* 0x000fe200018e060f */
[----:B------:R-:W-:Y:S01]  /*0d80*/  IADD3 R16, P3, PT, R13, R14, RZ ;  /* 0x0000000e0d107210 */ /* 0x000fe20007f7e0ff */
[----:B------:R-:W-:Y:S01]  /*0d90*/  VIADD R24, R24, UR8 ;  /* 0x0000000818187c36 */ /* 0x000fe20008000000 */
[----:B------:R-:W-:-:S02]  /*0da0*/  IADD3.X R13, PT, PT, RZ, R15, RZ, P2, !PT ;  /* 0x0000000fff0d7210 */ /* 0x000fc400017fe4ff */
[----:B------:R1:W2:Y:S01]  /*0db0*/  LDG.E.U8 R28, desc[UR6][R28.64] ;  /* 0x000000061c1c7981 */ /* 0x0002a2000c1e1100 */
[-C--:B------:R-:W-:Y:S02]  /*0dc0*/  IADD3 R18, P4, PT, R19, R14.reuse, RZ ;  /* 0x0000000e13127210 */ /* 0x080fe40007f9e0ff */
[----:B0-----:R-:W-:Y:S01]  /*0dd0*/  IADD3 R20, PT, PT, R3, R25, RZ ;  /* 0x0000001903147210 */ /* 0x001fe20007ffe0ff */
[----:B------:R-:W-:Y:S01]  /*0de0*/  IMAD.X R17, RZ, RZ, R15, P3 ;  /* 0x000000ffff117224 */ /* 0x000fe200018e060f */
[C---:B------:R-:W-:Y:S01]  /*0df0*/  IADD3 R26, P2, PT, R25.reuse, R14, RZ ;  /* 0x0000000e191a7210 */ /* 0x040fe20007f5e0ff */
[----:B------:R-:W-:Y:S01]  /*0e00*/  VIADD R25, R25, 0x1 ;  /* 0x0000000119197836 */ /* 0x000fe20000000000 */
[----:B------:R-:W-:Y:S01]  /*0e10*/  IADD3 R21, PT, PT, R3, R20, RZ ;  /* 0x0000001403157210 */ /* 0x000fe20007ffe0ff */
[----:B------:R0:W3:Y:S01]  /*0e20*/  LDG.E.U8 R30, desc[UR6][R12.64] ;  /* 0x000000060c1e7981 */ /* 0x0000e2000c1e1100 */
[----:B-1----:R-:W-:Y:S01]  /*0e30*/  IMAD R29, R24, 0x3, RZ ;  /* 0x00000003181d7824 */ /* 0x002fe200078e02ff */
[----:B------:R-:W-:-:S02]  /*0e40*/  IADD3.X R19, PT, PT, RZ, R15, RZ, P4, !PT ;  /* 0x0000000fff137210 */ /* 0x000fc400027fe4ff */
[----:B------:R1:W4:Y:S01]  /*0e50*/  LDG.E.U8 R32, desc[UR6][R16.64] ;  /* 0x0000000610207981 */ /* 0x000322000c1e1100 */
[-C--:B------:R-:W-:Y:S01]  /*0e60*/  IADD3 R24, P4, PT, R25, R14.reuse, RZ ;  /* 0x0000000e19187210 */ /* 0x080fe20007f9e0ff */
[--C-:B------:R-:W-:Y:S02]  /*0e70*/  IMAD.X R27, RZ, RZ, R15.reuse, P2 ;  /* 0x000000ffff1b7224 */ /* 0x100fe400010e060f */
[----:B------:R5:W4:Y:S01]  /*0e80*/  LDG.E.U8 R31, desc[UR6][R18.64] ;  /* 0x00000006121f7981 */ /* 0x000b22000c1e1100 */
[C---:B0-----:R-:W-:Y:S01]  /*0e90*/  VIADD R13, R20.reuse, 0x1 ;  /* 0x00000001140d7836 */ /* 0x041fe20000000000 */
[-C--:B------:R-:W-:Y:S02]  /*0ea0*/  IADD3 R12, P5, PT, R29, R14.reuse, RZ ;  /* 0x0000000e1d0c7210 */ /* 0x080fe40007fbe0ff */
[----:B------:R-:W3:Y:S01]  /*0eb0*/  LDG.E.U8 R26, desc[UR6][R26.64] ;  /* 0x000000061a1a7981 */ /* 0x000ee2000c1e1100 */
[----:B-1----:R-:W-:Y:S01]  /*0ec0*/  VIADD R17, R21, 0x1 ;  /* 0x0000000115117836 */ /* 0x002fe20000000000 */
[-C--:B------:R-:W-:Y:S01]  /*0ed0*/  IADD3 R16, P2, PT, R13, R14.reuse, RZ ;  /* 0x0000000e0d107210 */ /* 0x080fe20007f5e0ff */
[----:B------:R-:W-:Y:S01]  /*0ee0*/  IMAD.X R13, RZ, RZ, R15, P5 ;  /* 0x000000ffff0d7224 */ /* 0x000fe200028e060f */
[----:B------:R-:W-:-:S02]  /*0ef0*/  IADD3 R20, P3, PT, R20, R14, RZ ;  /* 0x0000000e14147210 */ /* 0x000fc40007f7e0ff */
[-C--:B-----5:R-:W-:Y:S02]  /*0f00*/  IADD3 R18, P5, PT, R21, R14.reuse, RZ ;  /* 0x0000000e15127210 */ /* 0x0a0fe40007fbe0ff */
[-C--:B------:R-:W-:Y:S01]  /*0f10*/  IADD3.X R25, PT, PT, RZ, R15.reuse, RZ, P4, !PT ;  /* 0x0000000fff197210 */ /* 0x080fe200027fe4ff */
[----:B------:R-:W4:Y:S01]  /*0f20*/  LDG.E.U8 R12, desc[UR6][R12.64] ;  /* 0x000000060c0c7981 */ /* 0x000f22000c1e1100 */
[----:B------:R-:W-:Y:S01]  /*0f30*/  IADD3 R14, P4, PT, R17, R14, RZ ;  /* 0x0000000e110e7210 */ /* 0x000fe20007f9e0ff */
[--C-:B------:R-:W-:Y:S01]  /*0f40*/  IMAD.X R21, RZ, RZ, R15.reuse, P3 ;  /* 0x000000ffff157224 */ /* 0x100fe200018e060f */
[----:B------:R-:W-:Y:S01]  /*0f50*/  IADD3.X R19, PT, PT, RZ, R15, RZ, P5, !PT ;  /* 0x0000000fff137210 */ /* 0x000fe20002ffe4ff */
[--C-:B------:R-:W-:Y:S01]  /*0f60*/  IMAD.X R17, RZ, RZ, R15.reuse, P2 ;  /* 0x000000ffff117224 */ /* 0x100fe200010e060f */
[----:B------:R-:W5:Y:S01]  /*0f70*/  LDG.E.U8 R24, desc[UR6][R24.64] ;  /* 0x0000000618187981 */ /* 0x000f62000c1e1100 */
[----:B------:R-:W-:-:S03]  /*0f80*/  IMAD.X R15, RZ, RZ, R15, P4 ;  /* 0x000000ffff0f7224 */ /* 0x000fc600020e060f */
[----:B------:R-:W5:Y:S04]  /*0f90*/  LDG.E.U8 R20, desc[UR6][R20.64] ;  /* 0x0000000614147981 */ /* 0x000f68000c1e1100 */
[----:B------:R-:W5:Y:S04]  /*0fa0*/  LDG.E.U8 R17, desc[UR6][R16.64] ;  /* 0x0000000610117981 */ /* 0x000f68000c1e1100 */
[----:B------:R-:W5:Y:S04]  /*0fb0*/  LDG.E.U8 R18, desc[UR6][R18.64] ;  /* 0x0000000612127981 */ /* 0x000f68000c1e1100 */
[----:B------:R-:W5:Y:S01]  /*0fc0*/  LDG.E.U8 R14, desc[UR6][R14.64] ;  /* 0x000000060e0e7981 */ /* 0x000f62000c1e1100 */
[----:B------:R-:W-:Y:S01]  /*0fd0*/  VIADD R6, R6, 0x4 ;  /* 0x0000000406067836 */ /* 0x000fe20000000000 */
[----:B------:R-:W-:-:S02]  /*0fe0*/  IADD3 R9, PT, PT, R9, 0x4, RZ ;  /* 0x0000000409097810 */ /* 0x000fc40007ffe0ff */
[----:B--2---:R-:W-:Y:S02]  /*0ff0*/  IADD3 R22, PT, PT, R28, R35, R22 ;  /* 0x000000231c167210 */ /* 0x004fe40007ffe016 */
[----:B---3--:R-:W-:Y:S02]  /*1000*/  IADD3 R23, PT, PT, R26, R23, R30 ;  /* 0x000000171a177210 */ /* 0x008fe40007ffe01e */
[----:B----4-:R-:W-:Y:S02]  /*1010*/  IADD3 R35, PT, PT, R12, R22, R31 ;  /* 0x000000160c237210 */ /* 0x010fe40007ffe01f */
[----:B-----5:R-:W-:Y:S02]  /*1020*/  IADD3 R32, PT, PT, R24, R37, R32 ;  /* 0x0000002518207210 */ /* 0x020fe40007ffe020 */
[----:B------:R-:W-:Y:S02]  /*1030*/  IADD3 R23, PT, PT, R18, R23, R20 ;  /* 0x0000001712177210 */ /* 0x000fe40007ffe014 */
[----:B------:R-:W-:-:S07]  /*1040*/  IADD3 R37, PT, PT, R14, R32, R17 ;  /* 0x000000200e257210 */ /* 0x000fce0007ffe011 */
.L_x_22:
[----:B------:R-:W-:Y:S05]  /*1050*/  BSYNC.RECONVERGENT B2 ;  /* 0x0000000000027941 */ /* 0x000fea0003800200 */
.L_x_21:
[----:B------:R-:W-:Y:S05]  /*1060*/  @!P1 BRA `(.L_x_17) ;  /* 0x0000000000e89947 */ /* 0x000fea0003800000 */
[----:B------:R-:W-:Y:S01]  /*1070*/  ISETP.NE.AND P2, PT, R11, 0x1, PT ;  /* 0x000000010b00780c */ /* 0x000fe20003f45270 */
[----:B------:R-:W-:Y:S01]  /*1080*/  BSSY.RECONVERGENT B2, `(.L_x_23) ;  /* 0x0000024000027945 */ /* 0x000fe20003800200 */
[----:B------:R-:W-:-:S11]  /*1090*/  LOP3.LUT P1, RZ, R2, 0x1, RZ, 0xc0, !PT ;  /* 0x0000000102ff7812 */ /* 0x000fd6000782c0ff */
[----:B------:R-:W-:Y:S05]  /*10a0*/  @!P2 BRA `(.L_x_24) ;  /* 0x000000000084a947 */ /* 0x000fea0003800000 */
[----:B------:R-:W0:Y:S01]  /*10b0*/  LDCU UR8, c[0x0][0x390] ;  /* 0x00007200ff0877ac */ /* 0x000e220008000800 */
[----:B------:R-:W1:Y:S01]  /*10c0*/  LDC.64 R14, c[0x0][0x388] ;  /* 0x0000e200ff0e7b82 */ /* 0x000e620000000a00 */
[----:B0-----:R-:W-:-:S04]  /*10d0*/  IMAD R11, R9, UR8, R0 ;  /* 0x00000008090b7c24 */ /* 0x001fc8000f8e0200 */
[C---:B------:R-:W-:Y:S02]  /*10e0*/  IMAD R13, R11.reuse, 0x3, RZ ;  /* 0x000000030b0d7824 */ /* 0x040fe400078e02ff */
[----:B------:R-:W-:Y:S02]  /*10f0*/  VIADD R11, R11, UR8 ;  /* 0x000000080b0b7c36 */ /* 0x000fe40008000000 */
[C---:B------:R-:W-:Y:S01]  /*1100*/  VIADD R20, R13.reuse, 0x1 ;  /* 0x000000010d147836 */ /* 0x040fe20000000000 */
[-C--:B-1----:R-:W-:Y:S01]  /*1110*/  IADD3 R24, P2, PT, R13, R14.reuse, RZ ;  /* 0x0000000e0d187210 */ /* 0x082fe20007f5e0ff */
[----:B------:R-:W-:Y:S02]  /*1120*/  IMAD R11, R11, 0x3, RZ ;  /* 0x000000030b0b7824 */ /* 0x000fe400078e02ff */
[----:B------:R-:W-:Y:S01]  /*1130*/  IMAD.IADD R19, R3, 0x1, R20 ;  /* 0x0000000103137824 */ /* 0x000fe200078e0214 */
[----:B------:R-:W-:Y:S01]  /*1140*/  IADD3.X R25, PT, PT, RZ, R15, RZ, P2, !PT ;  /* 0x0000000fff197210 */ /* 0x000fe200017fe4ff */
[----:B------:R-:W-:Y:S01]  /*1150*/  VIADD R17, R13, 0x2 ;  /* 0x000000020d117836 */ /* 0x000fe20000000000 */
[----:B------:R-:W-:-:S02]  /*1160*/  IADD3 R12, P3, PT, R11, R14, RZ ;  /* 0x0000000e0b0c7210 */ /* 0x000fc40007f7e0ff */
[-C--:B------:R-:W-:Y:S01]  /*1170*/  IADD3 R20, P2, PT, R20, R14.reuse, RZ ;  /* 0x0000000e14147210 */ /* 0x080fe20007f5e0ff */
[----:B------:R-:W2:Y:S01]  /*1180*/  LDG.E.U8 R24, desc[UR6][R24.64] ;  /* 0x0000000618187981 */ /* 0x000ea2000c1e1100 */
[----:B------:R-:W-:Y:S01]  /*1190*/  IADD3 R11, PT, PT, R19, 0x1, RZ ;  /* 0x00000001130b7810 */ /* 0x000fe20007ffe0ff */
[--C-:B------:R-:W-:Y:S01]  /*11a0*/  IMAD.X R13, RZ, RZ, R15.reuse, P3 ;  /* 0x000000ffff0d7224 */ /* 0x100fe200018e060f */
[-C--:B------:R-:W-:Y:S01]  /*11b0*/  IADD3 R16, P3, PT, R17, R14.reuse, RZ ;  /* 0x0000000e11107210 */ /* 0x080fe20007f7e0ff */
[--C-:B------:R-:W-:Y:S01]  /*11c0*/  IMAD.X R21, RZ, RZ, R15.reuse, P2 ;  /* 0x000000ffff157224 */ /* 0x100fe200010e060f */
[-C--:B------:R-:W-:Y:S02]  /*11d0*/  IADD3 R18, P4, PT, R19, R14.reuse, RZ ;  /* 0x0000000e13127210 */ /* 0x080fe40007f9e0ff */
[----:B------:R-:W-:Y:S01]  /*11e0*/  IADD3 R14, P2, PT, R11, R14, RZ ;  /* 0x0000000e0b0e7210 */ /* 0x000fe20007f5e0ff */
[----:B------:R-:W2:Y:S01]  /*11f0*/  LDG.E.U8 R12, desc[UR6][R12.64] ;  /* 0x000000060c0c7981 */ /* 0x000ea2000c1e1100 */
[----:B------:R-:W-:Y:S01]  /*1200*/  IADD3.X R17, PT, PT, RZ, R15, RZ, P3, !PT ;  /* 0x0000000fff117210 */ /* 0x000fe20001ffe4ff */
[----:B------:R-:W-:-:S02]  /*1210*/  IMAD.X R19, RZ, RZ, R15, P4 ;  /* 0x000000ffff137224 */ /* 0x000fc400020e060f */
[----:B------:R-:W-:Y:S01]  /*1220*/  IMAD.X R15, RZ, RZ, R15, P2 ;  /* 0x000000ffff0f7224 */ /* 0x000fe200010e060f */
[----:B------:R-:W3:Y:S04]  /*1230*/  LDG.E.U8 R20, desc[UR6][R20.64] ;  /* 0x0000000614147981 */ /* 0x000ee8000c1e1100 */
[----:B------:R-:W4:Y:S04]  /*1240*/  LDG.E.U8 R16, desc[UR6][R16.64] ;  /* 0x0000000610107981 */ /* 0x000f28000c1e1100 */
[----:B------:R-:W3:Y:S04]  /*1250*/  LDG.E.U8 R18, desc[UR6][R18.64] ;  /* 0x0000000612127981 */ /* 0x000ee8000c1e1100 */
[----:B------:R-:W4:Y:S01]  /*1260*/  LDG.E.U8 R14, desc[UR6][R14.64] ;  /* 0x000000060e0e7981 */ /* 0x000f22000c1e1100 */
[----:B------:R-:W-:Y:S01]  /*1270*/  IADD3 R6, PT, PT, R6, 0x2, RZ ;  /* 0x0000000206067810 */ /* 0x000fe20007ffe0ff */
[----:B------:R-:W-:Y:S01]  /*1280*/  VIADD R9, R9, 0x2 ;  /* 0x0000000209097836 */ /* 0x000fe20000000000 */
[----:B--2---:R-:W-:-:S02]  /*1290*/  IADD3 R35, PT, PT, R12, R35, R24 ;  /* 0x000000230c237210 */ /* 0x004fc40007ffe018 */
[----:B---3--:R-:W-:Y:S02]  /*12a0*/  IADD3 R23, PT, PT, R18, R23, R20 ;  /* 0x0000001712177210 */ /* 0x008fe40007ffe014 */
[----:B----4-:R-:W-:-:S07]  /*12b0*/  IADD3 R37, PT, PT, R14, R37, R16 ;  /* 0x000000250e257210 */ /* 0x010fce0007ffe010 */
.L_x_24:
[----:B------:R-:W-:Y:S05]  /*12c0*/  BSYNC.RECONVERGENT B2 ;  /* 0x0000000000027941 */ /* 0x000fea0003800200 */
.L_x_23:
[----:B------:R-:W-:Y:S05]  /*12d0*/  @!P1 BRA `(.L_x_17) ;  /* 0x00000000004c9947 */ /* 0x000fea0003800000 */
[----:B------:R-:W0:Y:S01]  /*12e0*/  LDCU UR8, c[0x0][0x390] ;  /* 0x00007200ff0877ac */ /* 0x000e220008000800 */
[----:B------:R-:W1:Y:S01]  /*12f0*/  LDCU.64 UR10, c[0x0][0x388] ;  /* 0x00007100ff0a77ac */ /* 0x000e620008000a00 */
[----:B0-----:R-:W-:-:S04]  /*1300*/  IMAD R9, R9, UR8, R0 ;  /* 0x0000000809097c24 */ /* 0x001fc8000f8e0200 */
[----:B------:R-:W-:-:S04]  /*1310*/  IMAD R9, R9, 0x3, RZ ;  /* 0x0000000309097824 */ /* 0x000fc800078e02ff */
[C---:B------:R-:W-:Y:S01]  /*1320*/  VIADD R14, R9.reuse, 0x1 ;  /* 0x00000001090e7836 */ /* 0x040fe20000000000 */
[C---:B------:R-:W-:Y:S02]  /*1330*/  IADD3 R16, PT, PT, R9.reuse, 0x2, RZ ;  /* 0x0000000209107810 */ /* 0x040fe40007ffe0ff */
[----:B-1----:R-:W-:Y:S02]  /*1340*/  IADD3 R12, P1, PT, R9, UR10, RZ ;  /* 0x0000000a090c7c10 */ /* 0x002fe4000ff3e0ff */
[----:B------:R-:W-:Y:S02]  /*1350*/  IADD3 R14, P2, PT, R14, UR10, RZ ;  /* 0x0000000a0e0e7c10 */ /* 0x000fe4000ff5e0ff */
[----:B------:R-:W-:Y:S01]  /*1360*/  IADD3 R16, P3, PT, R16, UR10, RZ ;  /* 0x0000000a10107c10 */ /* 0x000fe2000ff7e0ff */
[----:B------:R-:W-:Y:S02]  /*1370*/  IMAD.X R13, RZ, RZ, UR11, P1 ;  /* 0x0000000bff0d7e24 */ /* 0x000fe400088e06ff */
[----:B------:R-:W-:Y:S01]  /*1380*/  IMAD.X R15, RZ, RZ, UR11, P2 ;  /* 0x0000000bff0f7e24 */ /* 0x000fe200090e06ff */
[----:B------:R-:W-:-:S02]  /*1390*/  IADD3.X R17, PT, PT, RZ, UR11, RZ, P3, !PT ;  /* 0x0000000bff117c10 */ /* 0x000fc40009ffe4ff */
[----:B------:R-:W2:Y:S04]  /*13a0*/  LDG.E.U8 R12, desc[UR6][R12.64] ;  /* 0x000000060c0c7981 */ /* 0x000ea8000c1e1100 */
[----:B------:R-:W3:Y:S04]  /*13b0*/  LDG.E.U8 R14, desc[UR6][R14.64] ;  /* 0x000000060e0e7981 */ /* 0x000ee8000c1e1100 */
[----:B------:R-:W4:Y:S01]  /*13c0*/  LDG.E.U8 R16, desc[UR6][R16.64] ;  /* 0x0000000610107981 */ /* 0x000f22000c1e1100 */
[----:B------:R-:W-:Y:S02]  /*13d0*/  VIADD R6, R6, 0x1 ;  /* 0x0000000106067836 */ /* 0x000fe40000000000 */
[----:B--2---:R-:W-:-:S02]  /*13e0*/  IMAD.IADD R35, R35, 0x1, R12 ;  /* 0x0000000123237824 */ /* 0x004fc400078e020c */
[----:B---3--:R-:W-:Y:S01]  /*13f0*/  IMAD.IADD R23, R23, 0x1, R14 ;  /* 0x0000000117177824 */ /* 0x008fe200078e020e */
[----:B----4-:R-:W-:-:S07]  /*1400*/  IADD3 R37, PT, PT, R37, R16, RZ ;  /* 0x0000001025257210 */ /* 0x010fce0007ffe0ff */
.L_x_17:
[----:B01----:R-:W-:Y:S05]  /*1410*/  BSYNC.RECONVERGENT B0 ;  /* 0x0000000000007941 */ /* 0x003fea0003800200 */
.L_x_16:
[----:B------:R-:W0:Y:S01]  /*1420*/  LDCU UR8, c[0x0][0x390] ;  /* 0x00007200ff0877ac */ /* 0x000e220008000800 */
[----:B------:R-:W-:Y:S01]  /*1430*/  VIADD R0, R0, 0x1 ;  /* 0x0000000100007836 */ /* 0x000fe20000000000 */
[----:B------:R-:W-:-:S04]  /*1440*/  ISETP.LT.AND P2, PT, R10, R7, PT ;  /* 0x000000070a00720c */ /* 0x000fc80003f41270 */
[----:B0-----:R-:W-:-:S13]  /*1450*/  ISETP.GE.U32.AND P1, PT, R0, UR8, PT ;  /* 0x0000000800007c0c */ /* 0x001fda000bf26070 */
[----:B------:R-:W-:Y:S05]  /*1460*/  @!P1 BRA P2, `(.L_x_25) ;  /* 0xffffffec00609947 */ /* 0x000fea000103ffff */
[----:B------:R-:W-:Y:S05]  /*1470*/  BSYNC.RECONVERGENT B1 ;  /* 0x0000000000017941 */ /* 0x000fea0003800200 */
.L_x_15:
[-C--:B------:R-:W-:Y:S01]  /*1480*/  IABS R9, R6.reuse ;  /* 0x0000000600097213 */ /* 0x080fe20000000000 */
[----:B------:R-:W0:Y:S01]  /*1490*/  LDCU.64 UR8, c[0x0][0x380] ;  /* 0x00007000ff0877ac */ /* 0x000e220008000a00 */
[----:B------:R-:W-:Y:S01]  /*14a0*/  IABS R7, R35 ;  /* 0x0000002300077213 */ /* 0x000fe20000000000 */
[----:B------:R-:W-:Y:S01]  /*14b0*/  IMAD R4, R4, 0x3, RZ ;  /* 0x0000000304047824 */ /* 0x000fe200078e02ff */
[----:B------:R-:W1:Y:S01]  /*14c0*/  I2F.RP R0, R9 ;  /* 0x0000000900007306 */ /* 0x000e620000209400 */
[----:B------:R-:W-:Y:S02]  /*14d0*/  IABS R10, R23 ;  /* 0x00000017000a7213 */ /* 0x000fe40000000000 */
[----:B------:R-:W-:Y:S02]  /*14e0*/  IABS R12, R37 ;  /* 0x00000025000c7213 */ /* 0x000fe40000000000 */
[-C--:B------:R-:W-:Y:S02]  /*14f0*/  LOP3.LUT R35, R35, R6.reuse, RZ, 0x3c, !PT ;  /* 0x0000000623237212 */ /* 0x080fe400078e3cff */
[----:B------:R-:W-:-:S02]  /*1500*/  LOP3.LUT R23, R23, R6, RZ, 0x3c, !PT ;  /* 0x0000000617177212 */ /* 0x000fc400078e3cff */
[----:B------:R-:W-:Y:S02]  /*1510*/  LOP3.LUT R37, R37, R6, RZ, 0x3c, !PT ;  /* 0x0000000625257212 */ /* 0x000fe400078e3cff */
[----:B------:R-:W-:Y:S01]  /*1520*/  ISETP.GE.AND P1, PT, R35, RZ, PT ;  /* 0x000000ff2300720c */ /* 0x000fe20003f26270 */
[----:B-1----:R-:W1:Y:S02]  /*1530*/  MUFU.RCP R0, R0 ;  /* 0x0000000000007308 */ /* 0x002e640000001000 */
[----:B-1----:R-:W-:-:S06]  /*1540*/  IADD3 R2, PT, PT, R0, 0xffffffe, RZ ;  /* 0x0ffffffe00027810 */ /* 0x002fcc0007ffe0ff */
[----:B------:R1:W2:Y:S02]  /*1550*/  F2I.FTZ.U32.TRUNC.NTZ R3, R2 ;  /* 0x0000000200037305 */ /* 0x0002a4000021f000 */
[----:B-1----:R-:W-:Y:S02]  /*1560*/  IMAD.MOV.U32 R2, RZ, RZ, RZ ;  /* 0x000000ffff027224 */ /* 0x002fe400078e00ff */
[----:B--2---:R-:W-:-:S04]  /*1570*/  IMAD.MOV R8, RZ, RZ, -R3 ;  /* 0x000000ffff087224 */ /* 0x004fc800078e0a03 */
[----:B------:R-:W-:Y:S01]  /*1580*/  IMAD R5, R8, R9, RZ ;  /* 0x0000000908057224 */ /* 0x000fe200078e02ff */
[----:B------:R-:W-:-:S03]  /*1590*/  IABS R8, R6 ;  /* 0x0000000600087213 */ /* 0x000fc60000000000 */
[----:B------:R-:W-:Y:S01]  /*15a0*/  IMAD.HI.U32 R3, R3, R5, R2 ;  /* 0x0000000503037227 */ /* 0x000fe200078e0002 */
[----:B------:R-:W-:-:S05]  /*15b0*/  IADD3 R8, PT, PT, RZ, -R8, RZ ;  /* 0x80000008ff087210 */ /* 0x000fca0007ffe0ff */
[----:B------:R-:W-:-:S04]  /*15c0*/  IMAD.HI.U32 R0, R3, R7, RZ ;  /* 0x0000000703007227 */ /* 0x000fc800078e00ff */
[----:B------:R-:W-:Y:S02]  /*15d0*/  IMAD R2, R0, R8, R7 ;  /* 0x0000000800027224 */ /* 0x000fe400078e0207 */
[----:B------:R-:W-:-:S03]  /*15e0*/  IMAD.HI.U32 R5, R3, R10, RZ ;  /* 0x0000000a03057227 */ /* 0x000fc600078e00ff */
[----:B------:R-:W-:Y:S01]  /*15f0*/  ISETP.GT.U32.AND P5, PT, R9, R2, PT ;  /* 0x000000020900720c */ /* 0x000fe20003fa4070 */
[----:B------:R-:W-:-:S04]  /*1600*/  IMAD.HI.U32 R7, R3, R12, RZ ;  /* 0x0000000c03077227 */ /* 0x000fc800078e00ff */
[-C--:B------:R-:W-:Y:S02]  /*1610*/  IMAD R3, R5, R8.reuse, R10 ;  /* 0x0000000805037224 */ /* 0x080fe400078e020a */
[----:B------:R-:W-:-:S03]  /*1620*/  IMAD R8, R7, R8, R12 ;  /* 0x0000000807087224 */ /* 0x000fc600078e020c */
[C---:B------:R-:W-:Y:S02]  /*1630*/  ISETP.GT.U32.AND P6, PT, R9.reuse, R3, PT ;  /* 0x000000030900720c */ /* 0x040fe40003fc4070 */
[----:B------:R-:W-:Y:S01]  /*1640*/  ISETP.GT.U32.AND P0, PT, R9, R8, PT ;  /* 0x000000080900720c */ /* 0x000fe20003f04070 */
[----:B------:R-:W-:Y:S02]  /*1650*/  @!P5 IMAD.IADD R2, R2, 0x1, -R9 ;  /* 0x000000010202d824 */ /* 0x000fe400078e0a09 */
[----:B------:R-:W-:-:S03]  /*1660*/  @!P5 VIADD R0, R0, 0x1 ;  /* 0x000000010000d836 */ /* 0x000fc60000000000 */
[----:B------:R-:W-:Y:S02]  /*1670*/  ISETP.GE.U32.AND P2, PT, R2, R9, PT ;  /* 0x000000090200720c */ /* 0x000fe40003f46070 */
[----:B0-----:R-:W-:-:S03]  /*1680*/  IADD3 R2, P5, PT, R4, UR8, RZ ;  /* 0x0000000804027c10 */ /* 0x001fc6000ffbe0ff */
[----:B------:R-:W-:Y:S01]  /*1690*/  @!P6 IMAD.IADD R3, R3, 0x1, -R9 ;  /* 0x000000010303e824 */ /* 0x000fe200078e0a09 */
[----:B------:R-:W-:Y:S02]  /*16a0*/  @!P6 IADD3 R5, PT, PT, R5, 0x1, RZ ;  /* 0x000000010505e810 */ /* 0x000fe40007ffe0ff */
[-C--:B------:R-:W-:Y:S02]  /*16b0*/  @!P0 IADD3 R8, PT, PT, R8, -R9.reuse, RZ ;  /* 0x8000000908088210 */ /* 0x080fe40007ffe0ff */
[-C--:B------:R-:W-:Y:S01]  /*16c0*/  ISETP.GE.U32.AND P4, PT, R3, R9.reuse, PT ;  /* 0x000000090300720c */ /* 0x080fe20003f86070 */
[----:B------:R-:W-:Y:S01]  /*16d0*/  IMAD.X R3, RZ, RZ, UR9, P5 ;  /* 0x00000009ff037e24 */ /* 0x000fe2000a8e06ff */
[----:B------:R-:W-:Y:S01]  /*16e0*/  ISETP.GE.U32.AND P3, PT, R8, R9, PT ;  /* 0x000000090800720c */ /* 0x000fe20003f66070 */
[----:B------:R-:W-:Y:S01]  /*16f0*/  @P2 VIADD R0, R0, 0x1 ;  /* 0x0000000100002836 */ /* 0x000fe20000000000 */
[----:B------:R-:W-:Y:S01]  /*1700*/  ISETP.GE.AND P2, PT, R23, RZ, PT ;  /* 0x000000ff1700720c */ /* 0x000fe20003f46270 */
[----:B------:R-:W-:Y:S01]  /*1710*/  VIADD R8, R4, 0x2 ;  /* 0x0000000204087836 */ /* 0x000fe20000000000 */
[----:B------:R-:W-:-:S02]  /*1720*/  ISETP.NE.AND P5, PT, R6, RZ, PT ;  /* 0x000000ff0600720c */ /* 0x000fc40003fa5270 */
[----:B------:R-:W-:Y:S01]  /*1730*/  LOP3.LUT R9, RZ, R6, RZ, 0x33, !PT ;  /* 0x00000006ff097212 */ /* 0x000fe200078e33ff */
[----:B------:R-:W-:Y:S01]  /*1740*/  VIADD R6, R4, 0x1 ;  /* 0x0000000104067836 */ /* 0x000fe20000000000 */
[----:B------:R-:W-:Y:S02]  /*1750*/  @!P0 IADD3 R7, PT, PT, R7, 0x1, RZ ;  /* 0x0000000107078810 */ /* 0x000fe40007ffe0ff */
[----:B------:R-:W-:Y:S01]  /*1760*/  ISETP.GE.AND P6, PT, R37, RZ, PT ;  /* 0x000000ff2500720c */ /* 0x000fe20003fc6270 */
[----:B------:R-:W-:Y:S01]  /*1770*/  @P4 VIADD R5, R5, 0x1 ;  /* 0x0000000105054836 */ /* 0x000fe20000000000 */
[----:B------:R-:W-:Y:S02]  /*1780*/  IADD3 R4, P0, PT, R6, UR8, RZ ;  /* 0x0000000806047c10 */ /* 0x000fe4000ff1e0ff */
[----:B------:R-:W-:Y:S02]  /*1790*/  @P3 IADD3 R7, PT, PT, R7, 0x1, RZ ;  /* 0x0000000107073810 */ /* 0x000fe40007ffe0ff */
[----:B------:R-:W-:Y:S01]  /*17a0*/  IADD3 R6, P3, PT, R8, UR8, RZ ;  /* 0x0000000808067c10 */ /* 0x000fe2000ff7e0ff */
[----:B------:R-:W-:Y:S01]  /*17b0*/  IMAD.MOV.U32 R8, RZ, RZ, R5 ;  /* 0x000000ffff087224 */ /* 0x000fe200078e0005 */
[----:B------:R-:W-:Y:S01]  /*17c0*/  @!P1 IADD3 R0, PT, PT, -R0, RZ, RZ ;  /* 0x000000ff00009210 */ /* 0x000fe20007ffe1ff */
[----:B------:R-:W-:-:S02]  /*17d0*/  IMAD.MOV.U32 R10, RZ, RZ, R7 ;  /* 0x000000ffff0a7224 */ /* 0x000fc400078e0007 */
[----:B------:R-:W-:Y:S01]  /*17e0*/  @!P2 IMAD.MOV R8, RZ, RZ, -R8 ;  /* 0x000000ffff08a224 */ /* 0x000fe200078e0a08 */
[C---:B------:R-:W-:Y:S01]  /*17f0*/  SEL R11, R9.reuse, R0, !P5 ;  /* 0x00000000090b7207 */ /* 0x040fe20006800000 */
[----:B------:R-:W-:Y:S01]  /*1800*/  IMAD.X R5, RZ, RZ, UR9, P0 ;  /* 0x00000009ff057e24 */ /* 0x000fe200080e06ff */
[----:B------:R-:W-:Y:S01]  /*1810*/  @!P6 IADD3 R10, PT, PT, -R10, RZ, RZ ;  /* 0x000000ff0a0ae210 */ /* 0x000fe20007ffe1ff */
[----:B------:R-:W-:Y:S01]  /*1820*/  IMAD.X R7, RZ, RZ, UR9, P3 ;  /* 0x00000009ff077e24 */ /* 0x000fe200098e06ff */
[C---:B------:R-:W-:Y:S01]  /*1830*/  SEL R13, R9.reuse, R8, !P5 ;  /* 0x00000008090d7207 */ /* 0x040fe20006800000 */
[----:B------:R-:W-:Y:S01]  /*1840*/  STG.E.U8 desc[UR6][R2.64], R11 ;  /* 0x0000000b02007986 */ /* 0x000fe2000c101106 */
[----:B------:R-:W-:-:S03]  /*1850*/  SEL R9, R9, R10, !P5 ;  /* 0x0000000a09097207 */ /* 0x000fc60006800000 */
[----:B------:R-:W-:Y:S04]  /*1860*/  STG.E.U8 desc[UR6][R4.64], R13 ;  /* 0x0000000d04007986 */ /* 0x000fe8000c101106 */
[----:B------:R-:W-:Y:S01]  /*1870*/  STG.E.U8 desc[UR6][R6.64], R9 ;  /* 0x0000000906007986 */ /* 0x000fe2000c101106 */
[----:B------:R-:W-:Y:S05]  /*1880*/  EXIT ;  /* 0x000000000000794d */ /* 0x000fea0003800000 */
.L_x_26:
        /* <DEDUP_REMOVED lines=15> */
.L_x_38:


//--------------------- .text._Z13ConvMatKernelPhS_jjiPf --------------------------
	.section	.text._Z13ConvMatKernelPhS_jjiPf,"ax",@progbits
	.align	128
        .global         _Z13ConvMatKernelPhS_jjiPf
        .type           _Z13ConvMatKernelPhS_jjiPf,@function
        .size           _Z13ConvMatKernelPhS_jjiPf,(.L_x_39 - _Z13ConvMatKernelPhS_jjiPf)
        .other          _Z13ConvMatKernelPhS_jjiPf,@"STO_CUDA_ENTRY STV_DEFAULT"
_Z13ConvMatKernelPhS_jjiPf:
.text._Z13ConvMatKernelPhS_jjiPf:
[----:B------:R-:W-:Y:S01]  /*0000*/  LDC R1, c[0x0][0x37c] ;  /* 0x0000df00ff017b82 */ /* 0x000fe20000000800 */
[----:B------:R-:W0:Y:S07]  /*0010*/  S2R R3, SR_TID.Y ;  /* 0x0000000000037919 */ /* 0x000e2e0000002200 */
[----:B------:R-:W0:Y:S01]  /*0020*/  LDC R0, c[0x0][0x364] ;  /* 0x0000d900ff007b82 */ /* 0x000e220000000800 */
[----:B------:R-:W1:Y:S01]  /*0030*/  LDCU.64 UR6, c[0x0][0x390] ;  /* 0x00007200ff0677ac */ /* 0x000e620008000a00 */
[----:B------:R-:W2:Y:S06]  /*0040*/  S2R R2, SR_TID.X ;  /* 0x0000000000027919 */ /* 0x000eac0000002100 */
[----:B------:R-:W0:Y:S08]  /*0050*/  S2UR UR4, SR_CTAID.Y ;  /* 0x00000000000479c3 */ /* 0x000e300000002600 */
[----:B------:R-:W2:Y:S08]  /*0060*/  S2UR UR5, SR_CTAID.X ;  /* 0x00000000000579c3 */ /* 0x000eb00000002500 */
[----:B------:R-:W2:Y:S01]  /*0070*/  LDC R11, c[0x0][0x360] ;  /* 0x0000d800ff0b7b82 */ /* 0x000ea20000000800 */
[----:B0-----:R-:W-:Y:S01]  /*0080*/  IMAD R0, R0, UR4, R3 ;  /* 0x0000000400007c24 */ /* 0x001fe2000f8e0203 */
[----:B-1----:R-:W-:Y:S01]  /*0090*/  UIMAD UR4, UR6, UR7, URZ ;  /* 0x00000007060472a4 */ /* 0x002fe2000f8e02ff */
[----:B--2---:R-:W-:-:S04]  /*00a0*/  IMAD R11, R11, UR5, R2 ;  /* 0x000000050b0b7c24 */ /* 0x004fc8000f8e0202 */
[----:B------:R-:W-:-:S05]  /*00b0*/  IMAD R10, R0, UR6, R11 ;  /* 0x00000006000a7c24 */ /* 0x000fca000f8e020b */
[----:B------:R-:W-:-:S13]  /*00c0*/  ISETP.GE.U32.AND P0, PT, R10, UR4, PT ;  /* 0x000000040a007c0c */ /* 0x000fda000bf06070 */
[----:B------:R-:W-:Y:S05]  /*00d0*/  @P0 EXIT ;  /* 0x000000000000094d */ /* 0x000fea0003800000 */
[----:B------:R-:W-:Y:S01]  /*00e0*/  BSSY.RECONVERGENT B0, `(.L_x_27) ;  /* 0x000003e000007945 */ /* 0x000fe20003800200 */
[----:B------:R-:W-:Y:S01]  /*00f0*/  CS2R R12, SRZ ;  /* 0x00000000000c7805 */ /* 0x000fe2000001ff00 */
[----:B------:R-:W-:Y:S01]  /*0100*/  IMAD.MOV.U32 R2, RZ, RZ, -0x1 ;  /* 0xffffffffff027424 */ /* 0x000fe200078e00ff */
[----:B------:R-:W0:Y:S01]  /*0110*/  LDCU.64 UR8, c[0x0][0x358] ;  /* 0x00006b00ff0877ac */ /* 0x000e220008000a00 */
[----:B------:R-:W-:Y:S01]  /*0120*/  IMAD.MOV.U32 R14, RZ, RZ, RZ ;  /* 0x000000ffff0e7224 */ /* 0x000fe200078e00ff */
[----:B------:R-:W1:Y:S01]  /*0130*/  LDCU.64 UR10, c[0x0][0x380] ;  /* 0x00007000ff0a77ac */ /* 0x000e620008000a00 */
[----:B------:R-:W-:Y:S02]  /*0140*/  UIADD3 UR4, UPT, UPT, UR7, -0x1, URZ ;  /* 0xffffffff07047890 */ /* 0x000fe4000fffe0ff */
[----:B------:R-:W-:-:S12]  /*0150*/  UIADD3 UR5, UPT, UPT, UR6, -0x1, URZ ;  /* 0xffffffff06057890 */ /* 0x000fd8000fffe0ff */
.L_x_34:
[----:B------:R-:W-:Y:S01]  /*0160*/  ISETP.NE.AND P0, PT, R2, -0x1, PT ;  /* 0xffffffff0200780c */ /* 0x000fe20003f05270 */
[----:B------:R-:W-:Y:S01]  /*0170*/  BSSY.RELIABLE B1, `(.L_x_28) ;  /* 0x0000009000017945 */ /* 0x000fe20003800100 */
[----:B------:R-:W-:Y:S01]  /*0180*/  ISETP.EQ.AND P1, PT, R0, RZ, PT ;  /* 0x000000ff0000720c */ /* 0x000fe20003f22270 */
[----:B------:R-:W-:-:S12]  /*0190*/  IMAD.MOV.U32 R15, RZ, RZ, RZ ;  /* 0x000000ffff0f7224 */ /* 0x000fd800078e00ff */
[----:B------:R-:W-:Y:S05]  /*01a0*/  @!P0 BRA P1, `(.L_x_29) ;  /* 0x0000000000148947 */ /* 0x000fea0000800000 */
[----:B------:R-:W-:Y:S02]  /*01b0*/  ISETP.NE.AND P0, PT, R2, 0x1, PT ;  /* 0x000000010200780c */ /* 0x000fe40003f05270 */
[----:B------:R-:W-:Y:S02]  /*01c0*/  ISETP.EQ.AND P1, PT, R0, UR4, PT ;  /* 0x0000000400007c0c */ /* 0x000fe4000bf22270 */
[----:B------:R-:W-:-:S11]  /*01d0*/  MOV R15, R2 ;  /* 0x00000002000f7202 */ /* 0x000fd60000000f00 */
[----:B------:R-:W-:Y:S05]  /*01e0*/  @!P0 BREAK.RELIABLE P1, B1 ;  /* 0x0000000000018942 */ /* 0x000fea0000800100 */
[----:B------:R-:W-:Y:S05]  /*01f0*/  @!P0 BRA P1, `(.L_x_30) ;  /* 0x0000000000b08947 */ /* 0x000fea0000800000 */
.L_x_29:
[----:B01----:R-:W-:Y:S05]  /*0200*/  BSYNC.RELIABLE B1 ;  /* 0x0000000000017941 */ /* 0x003fea0003800100 */
.L_x_28:
[----:B------:R-:W0:Y:S01]  /*0210*/  LDC.64 R2, c[0x0][0x3a0] ;  /* 0x0000e800ff027b82 */ /* 0x000e220000000a00 */
[----:B------:R-:W1:Y:S01]  /*0220*/  LDCU UR6, c[0x0][0x390] ;  /* 0x00007200ff0677ac */ /* 0x000e620008000800 */
[----:B------:R-:W-:Y:S01]  /*0230*/  IMAD.IADD R4, R0, 0x1, R15 ;  /* 0x0000000100047824 */ /* 0x000fe200078e020f */
[----:B------:R-:W-:Y:S01]  /*0240*/  BSSY.RECONVERGENT B2, `(.L_x_31) ;  /* 0x0000024000027945 */ /* 0x000fe20003800200 */
[----:B------:R-:W-:Y:S01]  /*0250*/  IMAD.MOV.U32 R18, RZ, RZ, 0x3 ;  /* 0x00000003ff127424 */ /* 0x000fe200078e00ff */
[----:B------:R-:W-:Y:S01]  /*0260*/  ISETP.NE.AND P0, PT, R11, RZ, PT ;  /* 0x000000ff0b00720c */ /* 0x000fe20003f05270 */
[----:B------:R-:W-:Y:S02]  /*0270*/  IMAD.MOV.U32 R20, RZ, RZ, -0x1 ;  /* 0xffffffffff147424 */ /* 0x000fe400078e00ff */
[----:B------:R-:W-:Y:S02]  /*0280*/  IMAD R18, R15, R18, 0x4 ;  /* 0x000000040f127424 */ /* 0x000fe400078e0212 */
[----:B-1----:R-:W-:-:S08]  /*0290*/  IMAD R19, R4, UR6, R11 ;  /* 0x0000000604137c24 */ /* 0x002fd0000f8e020b */
.L_x_33:
[C---:B------:R-:W-:Y:S02]  /*02a0*/  ISETP.NE.AND P1, PT, R20.reuse, -0x1, PT ;  /* 0xffffffff1400780c */ /* 0x040fe40003f25270 */
[----:B------:R-:W-:Y:S02]  /*02b0*/  ISETP.EQ.AND P2, PT, R11, UR5, PT ;  /* 0x000000050b007c0c */ /* 0x000fe4000bf42270 */
[----:B------:R-:W-:-:S04]  /*02c0*/  @!P0 SEL R20, R20, RZ, P1 ;  /* 0x000000ff14148207 */ /* 0x000fc80000800000 */
[----:B------:R-:W-:-:S13]  /*02d0*/  ISETP.NE.AND P1, PT, R20, 0x1, PT ;  /* 0x000000011400780c */ /* 0x000fda0003f25270 */
[----:B------:R-:W-:Y:S05]  /*02e0*/  @!P1 BRA P2, `(.L_x_32) ;  /* 0x0000000000649947 */ /* 0x000fea0001000000 */
[----:B------:R-:W-:Y:S01]  /*02f0*/  IADD3 R4, PT, PT, R19, R20, RZ ;  /* 0x0000001413047210 */ /* 0x000fe20007ffe0ff */
[----:B------:R-:W-:-:S04]  /*0300*/  IMAD.IADD R17, R18, 0x1, R20 ;  /* 0x0000000112117824 */ /* 0x000fc800078e0214 */
[----:B------:R-:W-:-:S04]  /*0310*/  IMAD R4, R4, 0x3, RZ ;  /* 0x0000000304047824 */ /* 0x000fc800078e02ff */
[C---:B------:R-:W-:Y:S01]  /*0320*/  VIADD R8, R4.reuse, 0x1 ;  /* 0x0000000104087836 */ /* 0x040fe20000000000 */
[C---:B------:R-:W-:Y:S01]  /*0330*/  IADD3 R6, P2, PT, R4.reuse, UR10, RZ ;  /* 0x0000000a04067c10 */ /* 0x040fe2000ff5e0ff */
[----:B------:R-:W-:-:S03]  /*0340*/  VIADD R4, R4, 0x2 ;  /* 0x0000000204047836 */ /* 0x000fc60000000000 */
[----:B------:R-:W-:Y:S02]  /*0350*/  IADD3 R8, P1, PT, R8, UR10, RZ ;  /* 0x0000000a08087c10 */ /* 0x000fe4000ff3e0ff */
[----:B------:R-:W-:Y:S02]  /*0360*/  IADD3.X R7, PT, PT, RZ, UR11, RZ, P2, !PT ;  /* 0x0000000bff077c10 */ /* 0x000fe400097fe4ff */
[----:B------:R-:W-:Y:S01]  /*0370*/  IADD3 R4, P2, PT, R4, UR10, RZ ;  /* 0x0000000a04047c10 */ /* 0x000fe2000ff5e0ff */
[----:B------:R-:W-:Y:S02]  /*0380*/  IMAD.X R9, RZ, RZ, UR11, P1 ;  /* 0x0000000bff097e24 */ /* 0x000fe400088e06ff */
[----:B0-----:R-:W-:Y:S01]  /*0390*/  IMAD.WIDE.U32 R16, R17, 0x4, R2 ;  /* 0x0000000411107825 */ /* 0x001fe200078e0002 */
[----:B------:R-:W-:Y:S01]  /*03a0*/  IADD3.X R5, PT, PT, RZ, UR11, RZ, P2, !PT ;  /* 0x0000000bff057c10 */ /* 0x000fe200097fe4ff */
[----:B------:R-:W2:Y:S04]  /*03b0*/  LDG.E.U8 R6, desc[UR8][R6.64] ;  /* 0x0000000806067981 */ /* 0x000ea8000c1e1100 */
[----:B------:R-:W3:Y:S04]  /*03c0*/  LDG.E.U8 R8, desc[UR8][R8.64] ;  /* 0x0000000808087981 */ /* 0x000ee8000c1e1100 */
[----:B------:R-:W4:Y:S04]  /*03d0*/  LDG.E.U8 R4, desc[UR8][R4.64] ;  /* 0x0000000804047981 */ /* 0x000f28000c1e1100 */
[----:B------:R-:W5:Y:S01]  /*03e0*/  LDG.E R16, desc[UR8][R16.64] ;  /* 0x0000000810107981 */ /* 0x000f62000c1e1900 */
[C---:B------:R-:W-:Y:S01]  /*03f0*/  ISETP.GE.AND P1, PT, R20.reuse, 0x1, PT ;  /* 0x000000011400780c */ /* 0x040fe20003f26270 */
[----:B------:R-:W-:Y:S01]  /*0400*/  VIADD R20, R20, 0x1 ;  /* 0x0000000114147836 */ /* 0x000fe20000000000 */
[----:B--2---:R-:W-:-:S02]  /*0410*/  I2FP.F32.U32 R21, R6 ;  /* 0x0000000600157245 */ /* 0x004fc40000201000 */
[----:B---3--:R-:W-:Y:S02]  /*0420*/  I2FP.F32.U32 R22, R8 ;  /* 0x0000000800167245 */ /* 0x008fe40000201000 */
[----:B----4-:R-:W-:Y:S01]  /*0430*/  I2FP.F32.U32 R23, R4 ;  /* 0x0000000400177245 */ /* 0x010fe20000201000 */
[----:B-----5:R-:W-:Y:S02]  /*0440*/  FFMA R14, R21, R16, R14 ;  /* 0x00000010150e7223 */ /* 0x020fe4000000000e */
[C---:B------:R-:W-:Y:S02]  /*0450*/  FFMA R13, R16.reuse, R22, R13 ;  /* 0x00000016100d7223 */ /* 0x040fe4000000000d */
[----:B------:R-:W-:Y:S02]  /*0460*/  FFMA R12, R16, R23, R12 ;  /* 0x00000017100c7223 */ /* 0x000fe4000000000c */
[----:B------:R-:W-:Y:S05]  /*0470*/  @!P1 BRA `(.L_x_33) ;  /* 0xfffffffc00889947 */ /* 0x000fea000383ffff */
.L_x_32:
[----:B------:R-:W-:Y:S05]  /*0480*/  BSYNC.RECONVERGENT B2 ;  /* 0x0000000000027941 */ /* 0x000fea0003800200 */
.L_x_31:
[C---:B------:R-:W-:Y:S01]  /*0490*/  ISETP.GE.AND P0, PT, R15.reuse, 0x1, PT ;  /* 0x000000010f00780c */ /* 0x040fe20003f06270 */
[----:B0-----:R-:W-:-:S12]  /*04a0*/  VIADD R2, R15, 0x1 ;  /* 0x000000010f027836 */ /* 0x001fd80000000000 */
[----:B------:R-:W-:Y:S05]  /*04b0*/  @!P0 BRA `(.L_x_34) ;  /* 0xfffffffc00288947 */ /* 0x000fea000383ffff */
.L_x_30:
[----:B01----:R-:W-:Y:S05]  /*04c0*/  BSYNC.RECONVERGENT B0 ;  /* 0x0000000000007941 */ /* 0x003fea0003800200 */
.L_x_27:
[----:B------:R-:W-:Y:S05]  /*04d0*/  WARPSYNC.ALL ;  /* 0x0000000000007948 */ /* 0x000fea0003800000 */
[----:B------:R-:W0:Y:S01]  /*04e0*/  LDCU.64 UR6, c[0x0][0x388] ;  /* 0x00007100ff0677ac */ /* 0x000e220008000a00 */
[----:B------:R-:W-:Y:S01]  /*04f0*/  IMAD R2, R10, 0x3, RZ ;  /* 0x000000030a027824 */ /* 0x000fe200078e02ff */
[----:B------:R-:W1:Y:S03]  /*0500*/  F2I.U32.TRUNC.NTZ R9, R14 ;  /* 0x0000000e00097305 */ /* 0x000e66000020f000 */
[C---:B------:R-:W-:Y:S01]  /*0510*/  VIADD R6, R2.reuse, 0x2 ;  /* 0x0000000202067836 */ /* 0x040fe20000000000 */
[----:B------:R-:W-:-:S04]  /*0520*/  IADD3 R4, PT, PT, R2, 0x1, RZ ;  /* 0x0000000102047810 */ /* 0x000fc80007ffe0ff */
[----:B------:R-:W2:Y:S08]  /*0530*/  F2I.U32.TRUNC.NTZ R13, R13 ;  /* 0x0000000d000d7305 */ /* 0x000eb0000020f000 */
[----:B------:R-:W3:Y:S01]  /*0540*/  F2I.U32.TRUNC.NTZ R11, R12 ;  /* 0x0000000c000b7305 */ /* 0x000ee2000020f000 */
[----:B0-----:R-:W-:Y:S02]  /*0550*/  IADD3 R2, P0, PT, R2, UR6, RZ ;  /* 0x0000000602027c10 */ /* 0x001fe4000ff1e0ff */
[----:B------:R-:W-:-:S02]  /*0560*/  IADD3 R4, P1, PT, R4, UR6, RZ ;  /* 0x0000000604047c10 */ /* 0x000fc4000ff3e0ff */
[----:B------:R-:W-:Y:S01]  /*0570*/  IADD3 R6, P2, PT, R6, UR6, RZ ;  /* 0x0000000606067c10 */ /* 0x000fe2000ff5e0ff */
[----:B------:R-:W-:Y:S01]  /*0580*/  IMAD.X R3, RZ, RZ, UR7, P0 ;  /* 0x00000007ff037e24 */ /* 0x000fe200080e06ff */
[----:B------:R-:W-:-:S03]  /*0590*/  IADD3.X R5, PT, PT, RZ, UR7, RZ, P1, !PT ;  /* 0x00000007ff057c10 */ /* 0x000fc60008ffe4ff */
[----:B------:R-:W-:Y:S01]  /*05a0*/  IMAD.X R7, RZ, RZ, UR7, P2 ;  /* 0x00000007ff077e24 */ /* 0x000fe200090e06ff */
[----:B-1----:R-:W-:Y:S04]  /*05b0*/  STG.E.U8 desc[UR8][R2.64], R9 ;  /* 0x0000000902007986 */ /* 0x002fe8000c101108 */
[----:B--2---:R-:W-:Y:S04]  /*05c0*/  STG.E.U8 desc[UR8][R4.64], R13 ;  /* 0x0000000d04007986 */ /* 0x004fe8000c101108 */
[----:B---3--:R-:W-:Y:S01]  /*05d0*/  STG.E.U8 desc[UR8][R6.64], R11 ;  /* 0x0000000b06007986 */ /* 0x008fe2000c101108 */
[----:B------:R-:W-:Y:S05]  /*05e0*/  EXIT ;  /* 0x000000000000794d */ /* 0x000fea0003800000 */
.L_x_35:
        /* <DEDUP_REMOVED lines=9> */
.L_x_39:


//--------------------- .nv.shared.reserved.0     --------------------------
	.section	.nv.shared.reserved.0,"aw",@nobits
	.weak		__nv_reservedSMEM_offset_0_alias
	.size		__nv_reservedSMEM_offset_0_alias, 0, 64
	.other		__nv_reservedSMEM_offset_0_alias,@"STO_CUDA_RESERVED_SHARED STV_DEFAULT"
__nv_reservedSMEM_offset_0_alias:
	.zero		0
	.zero		64


//--------------------- .nv.constant0._Z8BWkernelPhj --------------------------
	.section	.nv.constant0._Z8BWkernelPhj,"a",@progbits
	.sectionflags	@""
	.align	4
.nv.constant0._Z8BWkernelPhj:
	.zero		908


//--------------------- .nv.constant0._Z10blurKernelPhS_jj --------------------------
	.section	.nv.constant0._Z10blurKernelPhS_jj,"a",@progbits
	.sectionflags	@""
	.align	4
.nv.constant0._Z10blurKernelPhS_jj:
	.zero		920


//--------------------- .nv.constant0._Z13ConvMatKernelPhS_jjiPf --------------------------
	.section	.nv.constant0._Z13ConvMatKernelPhS_jjiPf,"a",@progbits
	.sectionflags	@""
	.align	4
.nv.constant0._Z13ConvMatKernelPhS_jjiPf:
	.zero		936


//--------------------- SYMBOLS --------------------------

	.type		.nv.reservedSmem.offset0,@object
	.size		.nv.reservedSmem.offset0,0x4
